	.target	sm_100a

	.elftype	@"ET_EXEC"


//--------------------- .note.nv.tkinfo           --------------------------
	.section	.note.nv.tkinfo,"",@"SHT_NOTE"
	.sectionflags	@"SHF_NOTE_NV_TKINFO"
	.tkinfo
        /*0018*/ 	.word	0x00000081
        /*0030*/ 	.string	""
        /*0030*/ 	.string	"ptxas-blackwell"
        /*0030*/ 	.string	"Cuda compilation tools, release 12.9, V12.9.86"
        /*0030*/ 	.string	"Build cuda_12.9.r12.9/compiler.36037853_0"
        /*0030*/ 	.string	"-v  -suppress-debug-info  -lineinfo  -arch sm_100a "



//--------------------- .note.nv.cuver            --------------------------
	.section	.note.nv.cuver,"",@"SHT_NOTE"
	.sectionflags	@"SHF_NOTE_NV_CUVER"
        /*0018*/ 	.short	0x0001
        /*001a*/ 	.short	0x0064
        /*001c*/ 	.short	0x0001
        /*001e*/ 	.short	0x0000
        /*0020*/ 	.short	0x0001
        /*0022*/ 	.short	0x0000


//--------------------- .nv.info                  --------------------------
	.section	.nv.info,"",@"SHT_CUDA_INFO"
	.align	4


	//----- nvinfo : EIATTR_REGCOUNT
	.align		4
        /*0000*/ 	.byte	0x04, 0x2f
        /*0002*/ 	.short	(.L_4 - .L_3)
	.align		4
.L_3:
        /*0004*/ 	.word	index@(gluon_tcgen05)
        /*0008*/ 	.word	0x000000aa


	//----- nvinfo : EIATTR_FRAME_SIZE
	.align		4
.L_4:
        /*000c*/ 	.byte	0x04, 0x11
        /*000e*/ 	.short	(.L_6 - .L_5)
	.align		4
.L_5:
        /*0010*/ 	.word	index@($__internal_2_$__cuda_sm10x_tcgen05_guardrail_trap_unallocated_columns_being_dealloced)
        /*0014*/ 	.word	0x00000000


	//----- nvinfo : EIATTR_FRAME_SIZE
	.align		4
.L_6:
        /*0018*/ 	.byte	0x04, 0x11
        /*001a*/ 	.short	(.L_8 - .L_7)
	.align		4
.L_7:
        /*001c*/ 	.word	index@($__internal_1_$__cuda_sm10x_tcgen05_guardrail_trap_phase_invalid_during_alloc)
        /*0020*/ 	.word	0x00000000


	//----- nvinfo : EIATTR_FRAME_SIZE
	.align		4
.L_8:
        /*0024*/ 	.byte	0x04, 0x11
        /*0026*/ 	.short	(.L_10 - .L_9)
	.align		4
.L_9:
        /*0028*/ 	.word	index@($__internal_0_$__cuda_sm10x_tcgen05_guardrail_trap_col_being_dealloced_not_returned_by_alloc)
        /*002c*/ 	.word	0x00000000


	//----- nvinfo : EIATTR_FRAME_SIZE
	.align		4
.L_10:
        /*0030*/ 	.byte	0x04, 0x11
        /*0032*/ 	.short	(.L_12 - .L_11)
	.align		4
.L_11:
        /*0034*/ 	.word	index@(gluon_tcgen05)
        /*0038*/ 	.word	0x00000000


	//----- nvinfo : EIATTR_MIN_STACK_SIZE
	.align		4
.L_12:
        /*003c*/ 	.byte	0x04, 0x12
        /*003e*/ 	.short	(.L_14 - .L_13)
	.align		4
.L_13:
        /*0040*/ 	.word	index@(gluon_tcgen05)
        /*0044*/ 	.word	0x00000000
.L_14:


//--------------------- .nv.info.gluon_tcgen05    --------------------------
	.section	.nv.info.gluon_tcgen05,"",@"SHT_CUDA_INFO"
	.sectionflags	@""
	.align	4


	//----- nvinfo : EIATTR_CUDA_API_VERSION
	.align		4
        /*0000*/ 	.byte	0x04, 0x37
        /*0002*/ 	.short	(.L_16 - .L_15)
.L_15:
        /*0004*/ 	.word	0x00000081


	//----- nvinfo : EIATTR_KPARAM_INFO
	.align		4
.L_16:
        /*0008*/ 	.byte	0x04, 0x17
        /*000a*/ 	.short	(.L_18 - .L_17)
.L_17:
        /*000c*/ 	.word	0x00000000
        /*0010*/ 	.short	0x000a
        /*0012*/ 	.short	0x0048
        /*0014*/ 	.byte	0x00, 0xf4, 0x21, 0x00


	//----- nvinfo : EIATTR_KPARAM_INFO
	.align		4
.L_18:
        /*0018*/ 	.byte	0x04, 0x17
        /*001a*/ 	.short	(.L_20 - .L_19)
.L_19:
        /*001c*/ 	.word	0x00000000
        /*0020*/ 	.short	0x0009
        /*0022*/ 	.short	0x0040
        /*0024*/ 	.byte	0x00, 0xf4, 0x21, 0x00


	//----- nvinfo : EIATTR_KPARAM_INFO
	.align		4
.L_20:
        /*0028*/ 	.byte	0x04, 0x17
        /*002a*/ 	.short	(.L_22 - .L_21)
.L_21:
        /*002c*/ 	.word	0x00000000
        /*0030*/ 	.short	0x0008
        /*0032*/ 	.short	0x0038
        /*0034*/ 	.byte	0x00, 0xf0, 0x21, 0x00


	//----- nvinfo : EIATTR_KPARAM_INFO
	.align		4
.L_22:
        /*0038*/ 	.byte	0x04, 0x17
        /*003a*/ 	.short	(.L_24 - .L_23)
.L_23:
        /*003c*/ 	.word	0x00000000
        /*0040*/ 	.short	0x0007
        /*0042*/ 	.short	0x0030
        /*0044*/ 	.byte	0x00, 0xf0, 0x21, 0x00


	//----- nvinfo : EIATTR_KPARAM_INFO
	.align		4
.L_24:
        /*0048*/ 	.byte	0x04, 0x17
        /*004a*/ 	.short	(.L_26 - .L_25)
.L_25:
        /*004c*/ 	.word	0x00000000
        /*0050*/ 	.short	0x0006
        /*0052*/ 	.short	0x0028
        /*0054*/ 	.byte	0x00, 0xf0, 0x21, 0x00


	//----- nvinfo : EIATTR_KPARAM_INFO
	.align		4
.L_26:
        /*0058*/ 	.byte	0x04, 0x17
        /*005a*/ 	.short	(.L_28 - .L_27)
.L_27:
        /*005c*/ 	.word	0x00000000
        /*0060*/ 	.short	0x0005
        /*0062*/ 	.short	0x0020
        /*0064*/ 	.byte	0x00, 0xf0, 0x11, 0x00


	//----- nvinfo : EIATTR_KPARAM_INFO
	.align		4
.L_28:
        /*0068*/ 	.byte	0x04, 0x17
        /*006a*/ 	.short	(.L_30 - .L_29)
.L_29:
        /*006c*/ 	.word	0x00000000
        /*0070*/ 	.short	0x0004
        /*0072*/ 	.short	0x001c
        /*0074*/ 	.byte	0x00, 0xf0, 0x11, 0x00


	//----- nvinfo : EIATTR_KPARAM_INFO
	.align		4
.L_30:
        /*0078*/ 	.byte	0x04, 0x17
        /*007a*/ 	.short	(.L_32 - .L_31)
.L_31:
        /*007c*/ 	.word	0x00000000
        /*0080*/ 	.short	0x0003
        /*0082*/ 	.short	0x0018
        /*0084*/ 	.byte	0x00, 0xf0, 0x11, 0x00


	//----- nvinfo : EIATTR_KPARAM_INFO
	.align		4
.L_32:
        /*0088*/ 	.byte	0x04, 0x17
        /*008a*/ 	.short	(.L_34 - .L_33)
.L_33:
        /*008c*/ 	.word	0x00000000
        /*0090*/ 	.short	0x0002
        /*0092*/ 	.short	0x0010
        /*0094*/ 	.byte	0x00, 0xf4, 0x21, 0x00


	//----- nvinfo : EIATTR_KPARAM_INFO
	.align		4
.L_34:
        /*0098*/ 	.byte	0x04, 0x17
        /*009a*/ 	.short	(.L_36 - .L_35)
.L_35:
        /*009c*/ 	.word	0x00000000
        /*00a0*/ 	.short	0x0001
        /*00a2*/ 	.short	0x0008
        /*00a4*/ 	.byte	0x00, 0xf4, 0x21, 0x00


	//----- nvinfo : EIATTR_KPARAM_INFO
	.align		4
.L_36:
        /*00a8*/ 	.byte	0x04, 0x17
        /*00aa*/ 	.short	(.L_38 - .L_37)
.L_37:
        /*00ac*/ 	.word	0x00000000
        /*00b0*/ 	.short	0x0000
        /*00b2*/ 	.short	0x0000
        /*00b4*/ 	.byte	0x00, 0xf4, 0x21, 0x00


	//----- nvinfo : EIATTR_AT_ENTRY_FRAGMENTS
	.align		4
.L_38:
        /*00b8*/ 	.byte	0x04, 0x4f
        /*00ba*/ 	.short	(.L_40 - .L_39)


	//   ....[0]....
.L_39:
        /*00bc*/ 	.word	0x00000004


	//----- nvinfo : EIATTR_RESERVED_SMEM_USED
	.align		4
.L_40:
        /*00c0*/ 	.byte	0x01, 0x41
	.zero		2


	//----- nvinfo : EIATTR_SPARSE_MMA_MASK
	.align		4
        /*00c4*/ 	.byte	0x03, 0x50
        /*00c6*/ 	.short	0x0000


	//----- nvinfo : EIATTR_TCGEN05_1CTA_USED
	.align		4
        /*00c8*/ 	.byte	0x01, 0x51
	.zero		2


	//----- nvinfo : EIATTR_MAXREG_COUNT
	.align		4
        /*00cc*/ 	.byte	0x03, 0x1b
        /*00ce*/ 	.short	0x00ff


	//----- nvinfo : EIATTR_NUM_BARRIERS
	.align		4
        /*00d0*/ 	.byte	0x02, 0x4c
        /*00d2*/ 	.byte	0x01
	.zero		1


	//----- nvinfo : EIATTR_INT_WARP_WIDE_INSTR_OFFSETS
	.align		4
        /*00d4*/ 	.byte	0x04, 0x31
        /*00d6*/ 	.short	(.L_42 - .L_41)


	//   ....[0]....
.L_41:
        /*00d8*/ 	.word	0x00001750


	//   ....[1]....
        /*00dc*/ 	.word	0x00001770


	//   ....[2]....
        /*00e0*/ 	.word	0x000017f0


	//   ....[3]....
        /*00e4*/ 	.word	0x00001bb0


	//   ....[4]....
        /*00e8*/ 	.word	0x00001bc0


	//   ....[5]....
        /*00ec*/ 	.word	0x00001c20


	//   ....[6]....
        /*00f0*/ 	.word	0x00001c30


	//   ....[7]....
        /*00f4*/ 	.word	0x00001e60


	//   ....[8]....
        /*00f8*/ 	.word	0x00001e70


	//   ....[9]....
        /*00fc*/ 	.word	0x00001ff0


	//   ....[10]....
        /*0100*/ 	.word	0x00002020


	//   ....[11]....
        /*0104*/ 	.word	0x00002050


	//   ....[12]....
        /*0108*/ 	.word	0x00002070


	//   ....[13]....
        /*010c*/ 	.word	0x00002290


	//   ....[14]....
        /*0110*/ 	.word	0x000022a0


	//   ....[15]....
        /*0114*/ 	.word	0x00003270


	//   ....[16]....
        /*0118*/ 	.word	0x000032c0


	//----- nvinfo : EIATTR_COOP_GROUP_MASK_REGIDS
	.align		4
.L_42:
        /*011c*/ 	.byte	0x04, 0x29
        /*011e*/ 	.short	(.L_44 - .L_43)


	//   ....[0]....
.L_43:
        /*0120*/ 	.word	0xffffffff


	//   ....[1]....
        /*0124*/ 	.word	0xffffffff


	//   ....[2]....
        /*0128*/ 	.word	0xffffffff


	//   ....[3]....
        /*012c*/ 	.word	0xffffffff


	//   ....[4]....
        /*0130*/ 	.word	0xffffffff


	//   ....[5]....
        /*0134*/ 	.word	0xffffffff


	//   ....[6]....
        /*0138*/ 	.word	0xffffffff


	//   ....[7]....
        /*013c*/ 	.word	0xffffffff


	//   ....[8]....
        /*0140*/ 	.word	0xffffffff


	//   ....[9]....
        /*0144*/ 	.word	0xffffffff


	//----- nvinfo : EIATTR_COOP_GROUP_INSTR_OFFSETS
	.align		4
.L_44:
        /*0148*/ 	.byte	0x04, 0x28
        /*014a*/ 	.short	(.L_46 - .L_45)


	//   ....[0]....
.L_45:
        /*014c*/ 	.word	0x00000050


	//   ....[1]....
        /*0150*/ 	.word	0x00000310


	//   ....[2]....
        /*0154*/ 	.word	0x00000500


	//   ....[3]....
        /*0158*/ 	.word	0x000009a0


	//   ....[4]....
        /*015c*/ 	.word	0x00000ae0


	//   ....[5]....
        /*0160*/ 	.word	0x00000fe0


	//   ....[6]....
        /*0164*/ 	.word	0x00001120


	//   ....[7]....
        /*0168*/ 	.word	0x00001610


	//   ....[8]....
        /*016c*/ 	.word	0x00003100


	//   ....[9]....
        /*0170*/ 	.word	0x00003370


	//----- nvinfo : EIATTR_VRC_CTA_INIT_COUNT
	.align		4
.L_46:
        /*0174*/ 	.byte	0x02, 0x4a
        /*0176*/ 	.byte	0x80
	.zero		1


	//----- nvinfo : EIATTR_MBARRIER_INSTR_OFFSETS
	.align		4
        /*0178*/ 	.byte	0x04, 0x39
        /*017a*/ 	.short	(.L_48 - .L_47)


	//   ....[0]....
.L_47:
        /*017c*/ 	.word	0x00001810
        /*0180*/ 	.word	0x000000ff
        /*0184*/ 	.word	0x00018000
        /*0188*/ 	.short	0x0100
        /*018a*/ 	.byte	0x08
	.zero		1


	//   ....[1]....
        /*018c*/ 	.word	0x00001820
        /*0190*/ 	.word	0x000000ff
        /*0194*/ 	.word	0x00018020
        /*0198*/ 	.short	0x0100
        /*019a*/ 	.byte	0x08
	.zero		1


	//   ....[2]....
        /*019c*/ 	.word	0x000018d0
        /*01a0*/ 	.word	0x000000ff
        /*01a4*/ 	.word	0x00018008
        /*01a8*/ 	.short	0x0100
        /*01aa*/ 	.byte	0x08
	.zero		1


	//   ....[3]....
        /*01ac*/ 	.word	0x000018e0
        /*01b0*/ 	.word	0x000000ff
        /*01b4*/ 	.word	0x00018028
        /*01b8*/ 	.short	0x0100
        /*01ba*/ 	.byte	0x08
	.zero		1


	//   ....[4]....
        /*01bc*/ 	.word	0x000019c0
        /*01c0*/ 	.word	0x000000ff
        /*01c4*/ 	.word	0x00018010
        /*01c8*/ 	.short	0x0100
        /*01ca*/ 	.byte	0x08
	.zero		1


	//   ....[5]....
        /*01cc*/ 	.word	0x000019d0
        /*01d0*/ 	.word	0x000000ff
        /*01d4*/ 	.word	0x00018030
        /*01d8*/ 	.short	0x0100
        /*01da*/ 	.byte	0x08
	.zero		1


	//   ....[6]....
        /*01dc*/ 	.word	0x00001ae0
        /*01e0*/ 	.word	0x000000ff
        /*01e4*/ 	.word	0x00018018
        /*01e8*/ 	.short	0x0100
        /*01ea*/ 	.byte	0x08
	.zero		1


	//   ....[7]....
        /*01ec*/ 	.word	0x00001af0
        /*01f0*/ 	.word	0x000000ff
        /*01f4*/ 	.word	0x00018038
        /*01f8*/ 	.short	0x0100
        /*01fa*/ 	.byte	0x08
	.zero		1


	//   ....[8]....
        /*01fc*/ 	.word	0x00001cc0
        /*0200*/ 	.word	0x000000ff
        /*0204*/ 	.word	0x00018000
        /*0208*/ 	.short	0x010a
        /*020a*/ 	.byte	0x08
	.zero		1


	//   ....[9]....
        /*020c*/ 	.word	0x00001ec0
        /*0210*/ 	.word	0x000000ff
        /*0214*/ 	.word	0x00018020
        /*0218*/ 	.short	0x010a
        /*021a*/ 	.byte	0x08
	.zero		1


	//   ....[10]....
        /*021c*/ 	.word	0x000020f0
        /*0220*/ 	.word	0x000000ff
        /*0224*/ 	.word	0x00018000
        /*0228*/ 	.short	0x010a
        /*022a*/ 	.byte	0x1c
	.zero		1


	//   ....[11]....
        /*022c*/ 	.word	0x000022e0
        /*0230*/ 	.word	0x000000ff
        /*0234*/ 	.word	0x00018020
        /*0238*/ 	.short	0x010a
        /*023a*/ 	.byte	0x1c
	.zero		1


	//   ....[12]....
        /*023c*/ 	.word	0x000023b0
        /*0240*/ 	.word	0x000000ff
        /*0244*/ 	.word	0x00018000
        /*0248*/ 	.short	0x0108
        /*024a*/ 	.byte	0x08
	.zero		1


	//   ....[13]....
        /*024c*/ 	.word	0x000023c0
        /*0250*/ 	.word	0x000000ff
        /*0254*/ 	.word	0x00018020
        /*0258*/ 	.short	0x0108
        /*025a*/ 	.byte	0x08
	.zero		1


	//   ....[14]....
        /*025c*/ 	.word	0x00002410
        /*0260*/ 	.word	0x000000ff
        /*0264*/ 	.word	0x00018008
        /*0268*/ 	.short	0x0108
        /*026a*/ 	.byte	0x08
	.zero		1


	//   ....[15]....
        /*026c*/ 	.word	0x00002420
        /*0270*/ 	.word	0x000000ff
        /*0274*/ 	.word	0x00018028
        /*0278*/ 	.short	0x0108
        /*027a*/ 	.byte	0x08
	.zero		1


	//   ....[16]....
        /*027c*/ 	.word	0x00002470
        /*0280*/ 	.word	0x000000ff
        /*0284*/ 	.word	0x00018010
        /*0288*/ 	.short	0x0108
        /*028a*/ 	.byte	0x08
	.zero		1


	//   ....[17]....
        /*028c*/ 	.word	0x00002480
        /*0290*/ 	.word	0x000000ff
        /*0294*/ 	.word	0x00018030
        /*0298*/ 	.short	0x0108
        /*029a*/ 	.byte	0x08
	.zero		1


	//   ....[18]....
        /*029c*/ 	.word	0x000024d0
        /*02a0*/ 	.word	0x000000ff
        /*02a4*/ 	.word	0x00018018
        /*02a8*/ 	.short	0x0108
        /*02aa*/ 	.byte	0x08
	.zero		1


	//   ....[19]....
        /*02ac*/ 	.word	0x000024e0
        /*02b0*/ 	.word	0x000000ff
        /*02b4*/ 	.word	0x00018038
        /*02b8*/ 	.short	0x0108
        /*02ba*/ 	.byte	0x08
	.zero		1


	//   ....[20]....
        /*02bc*/ 	.word	0x00003390
        /*02c0*/ 	.word	0x000000ff
        /*02c4*/ 	.word	0x00018000
        /*02c8*/ 	.short	0x010a
        /*02ca*/ 	.byte	0x08
	.zero		1


	//   ....[21]....
        /*02cc*/ 	.word	0x000033c0
        /*02d0*/ 	.word	0x000000ff
        /*02d4*/ 	.word	0x00018020
        /*02d8*/ 	.short	0x010a
        /*02da*/ 	.byte	0x08
	.zero		1


	//   ....[22]....
        /*02dc*/ 	.word	0x000033f0
        /*02e0*/ 	.word	0x000000ff
        /*02e4*/ 	.word	0x00018000
        /*02e8*/ 	.short	0x010a
        /*02ea*/ 	.byte	0x1c
	.zero		1


	//   ....[23]....
        /*02ec*/ 	.word	0x00003420
        /*02f0*/ 	.word	0x000000ff
        /*02f4*/ 	.word	0x00018020
        /*02f8*/ 	.short	0x010a
        /*02fa*/ 	.byte	0x1c
	.zero		1


	//----- nvinfo : EIATTR_NUM_MBARRIERS
	.align		4
.L_48:
        /*02fc*/ 	.byte	0x03, 0x38
        /*02fe*/ 	.short	0x0008


	//----- nvinfo : EIATTR_EXIT_INSTR_OFFSETS
	.align		4
        /*0300*/ 	.byte	0x04, 0x1c
        /*0302*/ 	.short	(.L_50 - .L_49)


	//   ....[0]....
.L_49:
        /*0304*/ 	.word	0x00003380


	//----- nvinfo : EIATTR_REQNTID
	.align		4
.L_50:
        /*0308*/ 	.byte	0x04, 0x10
        /*030a*/ 	.short	(.L_52 - .L_51)
.L_51:
        /*030c*/ 	.word	0x00000080
        /*0310*/ 	.word	0x00000001
        /*0314*/ 	.word	0x00000001


	//----- nvinfo : EIATTR_CRS_STACK_SIZE
	.align		4
.L_52:
        /*0318*/ 	.byte	0x04, 0x1e
        /*031a*/ 	.short	(.L_54 - .L_53)
.L_53:
        /*031c*/ 	.word	0x00000000


	//----- nvinfo : EIATTR_CBANK_PARAM_SIZE
	.align		4
.L_54:
        /*0320*/ 	.byte	0x03, 0x19
        /*0322*/ 	.short	0x0050


	//----- nvinfo : EIATTR_PARAM_CBANK
	.align		4
        /*0324*/ 	.byte	0x04, 0x0a
        /*0326*/ 	.short	(.L_56 - .L_55)
	.align		4
.L_55:
        /*0328*/ 	.word	index@(.nv.constant0.gluon_tcgen05)
        /*032c*/ 	.short	0x0380
        /*032e*/ 	.short	0x0050


	//----- nvinfo : EIATTR_SW_WAR
	.align		4
.L_56:
        /*0330*/ 	.byte	0x04, 0x36
        /*0332*/ 	.short	(.L_58 - .L_57)
.L_57:
        /*0334*/ 	.word	0x00000008
.L_58:


//--------------------- .nv.compat                --------------------------
	.section	.nv.compat,"",@"SHT_CUDA_COMPAT_INFO"
	.align	4
        /*0000*/ 	.byte	0x02, 0x02, 0x02, 0x00, 0x02, 0x05, 0x05, 0x00, 0x02, 0x03, 0x03, 0x00, 0x02, 0x06, 0x01, 0x00


//--------------------- .nv.callgraph             --------------------------
	.section	.nv.callgraph,"",@"SHT_CUDA_CALLGRAPH"
	.align	4
	.sectionentsize	8
	.align		4
        /*0000*/ 	.word	0x00000000
	.align		4
        /*0004*/ 	.word	0xffffffff
	.align		4
        /*0008*/ 	.word	0x00000000
	.align		4
        /*000c*/ 	.word	0xfffffffe
	.align		4
        /*0010*/ 	.word	0x00000000
	.align		4
        /*0014*/ 	.word	0xfffffffd
	.align		4
        /*0018*/ 	.word	0x00000000
	.align		4
        /*001c*/ 	.word	0xfffffffc


//--------------------- .text.gluon_tcgen05       --------------------------
	.section	.text.gluon_tcgen05,"ax",@progbits
	.align	128
        .global         gluon_tcgen05
        .type           gluon_tcgen05,@function
        .size           gluon_tcgen05,(.L_x_85 - gluon_tcgen05)
        .other          gluon_tcgen05,@"STO_CUDA_ENTRY STV_DEFAULT"
gluon_tcgen05:
.text.gluon_tcgen05:
[----:B------:R-:W1:Y:S01]  /*0000*/  LDC R1, c[0x0][0x37c] ;  /* 0x0000df00ff017b82 */ /* 0x000e620000000800 */
[----:B------:R-:W2:Y:S02]  /*0010*/  S2R R0, SR_TID.X ;  /* 0x0000000000007919 */ /* 0x000ea40000002100 */
[----:B--2---:R-:W-:-:S13]  /*0020*/  ISETP.GE.U32.AND P2, PT, R0, 0x20, PT ;  /* 0x000000200000780c */ /* 0x004fda0003f46070 */
[----:B------:R-:W-:Y:S05]  /*0030*/  @P2 BRA `(.L_x_0) ;  /* 0x0000000000b82947 */ /* 0x000fea0003800000 */
[----:B------:R-:W2:Y:S01]  /*0040*/  S2UR UR6, SR_CgaCtaId ;  /* 0x00000000000679c3 */ /* 0x000ea20000008800 */
[----:B------:R-:W-:Y:S01]  /*0050*/  NOP ;  /* 0x0000000000007918 */ /* 0x000fe20000000000 */
[----:B------:R-:W-:Y:S02]  /*0060*/  UMOV UR4, 0x40 ;  /* 0x0000004000047882 */ /* 0x000fe40000000000 */
[----:B--2---:R-:W-:-:S09]  /*0070*/  ULEA UR4, UR6, UR4, 0x18 ;  /* 0x0000000406047291 */ /* 0x004fd2000f8ec0ff */
[----:B------:R-:W2:Y:S01]  /*0080*/  LDS.U8 R2, [UR4] ;  /* 0x00000004ff027984 */ /* 0x000ea20008000000 */
[----:B------:R-:W-:Y:S02]  /*0090*/  UMOV UR4, 0x400 ;  /* 0x0000040000047882 */ /* 0x000fe40000000000 */
[----:B------:R-:W-:Y:S01]  /*00a0*/  ULEA UR4, UR6, UR4, 0x18 ;  /* 0x0000000406047291 */ /* 0x000fe2000f8ec0ff */
[----:B--2---:R-:W-:-:S13]  /*00b0*/  ISETP.NE.AND P0, PT, R2, RZ, PT ;  /* 0x000000ff0200720c */ /* 0x004fda0003f05270 */
[----:B------:R-:W-:Y:S05]  /*00c0*/  @P0 BRA `(.L_x_1) ;  /* 0x00000000007c0947 */ /* 0x000fea0003800000 */
[----:B------:R-:W-:-:S13]  /*00d0*/  ELECT P0, URZ, PT ;  /* 0x0000000000ff782f */ /* 0x000fda0003800000 */
[----:B------:R-:W-:Y:S05]  /*00e0*/  @!P0 BRA `(.L_x_2) ;  /* 0x0000000000848947 */ /* 0x000fea0003800000 */
[----:B------:R-:W-:Y:S01]  /*00f0*/  UMOV UR5, 0x8 ;  /* 0x0000000800057882 */ /* 0x000fe20000000000 */
[----:B------:R-:W-:Y:S02]  /*0100*/  IMAD.MOV.U32 R5, RZ, RZ, 0x1 ;  /* 0x00000001ff057424 */ /* 0x000fe400078e00ff */
[----:B------:R-:W-:Y:S02]  /*0110*/  IMAD.MOV.U32 R3, RZ, RZ, 0xff ;  /* 0x000000ffff037424 */ /* 0x000fe400078e00ff */
[----:B------:R-:W-:Y:S04]  /*0120*/  DEPBAR.LE SB2, 0x36 ;  /* 0x0000ad800000791a */ /* 0x000fe80000000000 */
[----:B------:R-:W2:Y:S02]  /*0130*/  UTCATOMSWS.FIND_AND_SET.ALIGN UP0, UR5, UR5 ;  /* 0x00000005000575e3 */ /* 0x000ea40008000800 */
[----:B--2---:R-:W-:-:S04]  /*0140*/  PLOP3.LUT P0, PT, PT, PT, UP0, 0x80, 0x8 ;  /* 0x000000000008781c */ /* 0x004fc80003f0f008 */
[----:B------:R-:W-:-:S04]  /*0150*/  SEL R2, RZ, 0xffffffff, !P0 ;  /* 0xffffffffff027807 */ /* 0x000fc80004000000 */
[----:B------:R-:W-:Y:S01]  /*0160*/  ISETP.NE.AND P0, PT, R2, RZ, PT ;  /* 0x000000ff0200720c */ /* 0x000fe20003f05270 */
[----:B------:R-:W-:-:S12]  /*0170*/  IMAD.U32 R2, RZ, RZ, UR5 ;  /* 0x00000005ff027e24 */ /* 0x000fd8000f8e00ff */
[----:B------:R-:W-:Y:S05]  /*0180*/  @P0 BRA `(.L_x_3) ;  /* 0x0000000000240947 */ /* 0x000fea0003800000 */
.L_x_4:
[----:B------:R-:W-:Y:S05]  /*0190*/  NANOSLEEP 0x64 ;  /* 0x000000640000795d */ /* 0x000fea0003800000 */
[----:B------:R-:W-:-:S05]  /*01a0*/  UMOV UR5, 0x8 ;  /* 0x0000000800057882 */ /* 0x000fca0000000000 */
[----:B------:R-:W-:Y:S04]  /*01b0*/  DEPBAR.LE SB2, 0x36 ;  /* 0x0000ad800000791a */ /* 0x000fe80000000000 */
[----:B------:R-:W2:Y:S02]  /*01c0*/  UTCATOMSWS.FIND_AND_SET.ALIGN UP0, UR5, UR5 ;  /* 0x00000005000575e3 */ /* 0x000ea40008000800 */
[----:B--2---:R-:W-:-:S04]  /*01d0*/  PLOP3.LUT P0, PT, PT, PT, UP0, 0x80, 0x8 ;  /* 0x000000000008781c */ /* 0x004fc80003f0f008 */
[----:B------:R-:W-:-:S04]  /*01e0*/  SEL R2, RZ, 0xffffffff, !P0 ;  /* 0xffffffffff027807 */ /* 0x000fc80004000000 */
[----:B------:R-:W-:Y:S01]  /*01f0*/  ISETP.NE.AND P0, PT, R2, RZ, PT ;  /* 0x000000ff0200720c */ /* 0x000fe20003f05270 */
[----:B------:R-:W-:-:S12]  /*0200*/  IMAD.U32 R2, RZ, RZ, UR5 ;  /* 0x00000005ff027e24 */ /* 0x000fd8000f8e00ff */
[----:B------:R-:W-:Y:S05]  /*0210*/  @!P0 BRA `(.L_x_4) ;  /* 0xfffffffc00dc8947 */ /* 0x000fea000383ffff */
.L_x_3:
[C---:B------:R-:W-:Y:S01]  /*0220*/  VIADD R4, R2.reuse, 0x10 ;  /* 0x0000001002047836 */ /* 0x040fe20000000000 */
[----:B------:R-:W-:Y:S01]  /*0230*/  UMOV UR5, 0x50 ;  /* 0x0000005000057882 */ /* 0x000fe20000000000 */
[----:B------:R-:W-:Y:S01]  /*0240*/  SHF.L.U32 R3, R3, R2, RZ ;  /* 0x0000000203037219 */ /* 0x000fe200000006ff */
[----:B------:R-:W-:Y:S01]  /*0250*/  ULEA UR5, UR6, UR5, 0x18 ;  /* 0x0000000506057291 */ /* 0x000fe2000f8ec0ff */
[----:B------:R-:W-:Y:S01]  /*0260*/  IMAD.SHL.U32 R2, R2, 0x20, RZ ;  /* 0x0000002002027824 */ /* 0x000fe200078e00ff */
[----:B------:R-:W-:-:S04]  /*0270*/  SHF.L.U32 R4, R5, R4, RZ ;  /* 0x0000000405047219 */ /* 0x000fc800000006ff */
[----:B------:R-:W-:-:S05]  /*0280*/  LOP3.LUT R3, R4, R3, RZ, 0xfc, !PT ;  /* 0x0000000304037212 */ /* 0x000fca00078efcff */
[----:B------:R2:W-:Y:S04]  /*0290*/  ATOMS.OR RZ, [UR5], R3 ;  /* 0x00000003ffff798c */ /* 0x0005e8000b000005 */
[----:B------:R2:W-:Y:S01]  /*02a0*/  STS [UR4], R2 ;  /* 0x00000002ff007988 */ /* 0x0005e20008000804 */
[----:B------:R-:W-:Y:S05]  /*02b0*/  BRA `(.L_x_2) ;  /* 0x0000000000107947 */ /* 0x000fea0003800000 */
.L_x_1:
[----:B------:R-:W-:Y:S01]  /*02c0*/  IMAD.MOV.U32 R3, RZ, RZ, -0x1 ;  /* 0xffffffffff037424 */ /* 0x000fe200078e00ff */
[----:B------:R-:W-:-:S04]  /*02d0*/  MOV R2, 0x300 ;  /* 0x0000030000027802 */ /* 0x000fc80000000f00 */
[----:B------:R2:W-:Y:S03]  /*02e0*/  STS [UR4], R3 ;  /* 0x00000003ff007988 */ /* 0x0005e60008000804 */
[----:B-12---:R-:W-:Y:S05]  /*02f0*/  CALL.REL.NOINC `($__internal_1_$__cuda_sm10x_tcgen05_guardrail_trap_phase_invalid_during_alloc) ;  /* 0x0000003000607944 */ /* 0x006fea0003c00000 */
.L_x_2:
[----:B------:R-:W-:Y:S05]  /*0300*/  WARPSYNC.ALL ;  /* 0x0000000000007948 */ /* 0x000fea0003800000 */
[----:B------:R-:W-:Y:S01]  /*0310*/  NOP ;  /* 0x0000000000007918 */ /* 0x000fe20000000000 */
.L_x_0:
[----:B------:R-:W3:Y:S08]  /*0320*/  S2UR UR4, SR_CgaCtaId ;  /* 0x00000000000479c3 */ /* 0x000ef00000008800 */
[----:B------:R-:W-:Y:S01]  /*0330*/  BAR.SYNC.DEFER_BLOCKING 0x0 ;  /* 0x0000000000007b1d */ /* 0x000fe20000010000 */
[----:B------:R-:W-:-:S05]  /*0340*/  LOP3.LUT R10, R0, 0x7f, RZ, 0xc0, !PT ;  /* 0x0000007f000a7812 */ /* 0x000fca00078ec0ff */
[----:B------:R-:W-:Y:S02]  /*0350*/  UMOV UR8, 0x400 ;  /* 0x0000040000087882 */ /* 0x000fe40000000000 */
[----:B------:R-:W4:Y:S08]  /*0360*/  LDC R4, c[0x0][0x398] ;  /* 0x0000e600ff047b82 */ /* 0x000f300000000800 */
[----:B------:R-:W5:Y:S01]  /*0370*/  LDC R13, c[0x0][0x3a0] ;  /* 0x0000e800ff0d7b82 */ /* 0x000f620000000800 */
[----:B---3--:R-:W-:-:S07]  /*0380*/  ULEA UR8, UR4, UR8, 0x18 ;  /* 0x0000000804087291 */ /* 0x008fce000f8ec0ff */
[----:B------:R-:W3:Y:S02]  /*0390*/  S2UR UR15, SR_CTAID.Y ;  /* 0x00000000000f79c3 */ /* 0x000ee40000002600 */
[----:B--2---:R-:W2:Y:S06]  /*03a0*/  LDS R3, [UR8] ;  /* 0x00000008ff037984 */ /* 0x004eac0008000800 */
[----:B------:R-:W-:Y:S06]  /*03b0*/  BAR.SYNC.DEFER_BLOCKING 0x0 ;  /* 0x0000000000007b1d */ /* 0x000fec0000010000 */
[----:B------:R-:W-:Y:S05]  /*03c0*/  @P2 BRA `(.L_x_5) ;  /* 0x0000000000182947 */ /* 0x000fea0003800000 */
[----:B------:R-:W-:Y:S01]  /*03d0*/  ELECT P0, URZ, PT ;  /* 0x0000000000ff782f */ /* 0x000fe20003800000 */
[----:B------:R-:W-:Y:S01]  /*03e0*/  IMAD.MOV.U32 R2, RZ, RZ, 0x1 ;  /* 0x00000001ff027424 */ /* 0x000fe200078e00ff */
[----:B------:R-:W-:Y:S01]  /*03f0*/  UMOV UR5, 0x40 ;  /* 0x0000004000057882 */ /* 0x000fe20000000000 */
[----:B------:R-:W-:Y:S01]  /*0400*/  UVIRTCOUNT.DEALLOC.SMPOOL 0x80 ;  /* 0x000000800000784c */ /* 0x000fe20000000000 */
[----:B------:R-:W-:-:S09]  /*0410*/  ULEA UR5, UR4, UR5, 0x18 ;  /* 0x0000000504057291 */ /* 0x000fd2000f8ec0ff */
[----:B------:R5:W-:Y:S03]  /*0420*/  @P0 STS.U8 [UR5], R2 ;  /* 0x00000002ff000988 */ /* 0x000be60008000005 */
.L_x_5:
[----:B------:R-:W5:Y:S01]  /*0430*/  S2UR UR4, SR_CTAID.Z ;  /* 0x00000000000479c3 */ /* 0x000f620000002700 */
[----:B------:R-:W4:Y:S01]  /*0440*/  LDCU UR5, c[0x0][0x370] ;  /* 0x00006e00ff0577ac */ /* 0x000f220008000800 */
[----:B------:R-:W-:Y:S01]  /*0450*/  ISETP.GE.U32.AND P0, PT, R10, 0x20, PT ;  /* 0x000000200a00780c */ /* 0x000fe20003f06070 */
[----:B----4-:R-:W-:Y:S01]  /*0460*/  VIADD R4, R4, 0xffffffff ;  /* 0xffffffff04047836 */ /* 0x010fe20000000000 */
[C---:B------:R-:W-:Y:S01]  /*0470*/  ISETP.NE.U32.AND P3, PT, R10.reuse, RZ, PT ;  /* 0x000000ff0a00720c */ /* 0x040fe20003f65070 */
[----:B------:R-:W5:Y:S01]  /*0480*/  LDCU UR6, c[0x0][0x374] ;  /* 0x00006e80ff0677ac */ /* 0x000f620008000800 */
[----:B------:R-:W-:Y:S01]  /*0490*/  LEA R11, R10, UR8, 0x2 ;  /* 0x000000080a0b7c11 */ /* 0x000fe2000f8e10ff */
[----:B-----5:R-:W-:Y:S01]  /*04a0*/  VIADD R12, R13, 0xffffffff ;  /* 0xffffffff0d0c7836 */ /* 0x020fe20000000000 */
[----:B------:R-:W4:Y:S01]  /*04b0*/  S2UR UR7, SR_CTAID.X ;  /* 0x00000000000779c3 */ /* 0x000f220000002500 */
[----:B------:R-:W5:Y:S01]  /*04c0*/  LDCU.64 UR20, c[0x0][0x3c0] ;  /* 0x00007800ff1477ac */ /* 0x000f620008000a00 */
[----:B--2---:R-:W-:Y:S01]  /*04d0*/  R2UR UR23, R3 ;  /* 0x00000000031772ca */ /* 0x004fe200000e0000 */
[----:B------:R-:W-:Y:S04]  /*04e0*/  BSSY.RECONVERGENT B0, `(.L_x_6) ;  /* 0x0000011000007945 */ /* 0x000fe80003800200 */
[----:B------:R2:W-:Y:S01]  /*04f0*/  @!P0 STS [R11], RZ ;  /* 0x000000ff0b008388 */ /* 0x0005e20000000800 */
[----:B------:R-:W-:-:S03]  /*0500*/  NOP ;  /* 0x0000000000007918 */ /* 0x000fc60000000000 */
[----:B------:R2:W-:Y:S01]  /*0510*/  @!P3 STS [UR8+0x24], R4 ;  /* 0x00002404ff00b988 */ /* 0x0005e20008000808 */
[----:B---3--:R-:W-:-:S03]  /*0520*/  UIMAD UR4, UR4, UR6, UR15 ;  /* 0x00000006040472a4 */ /* 0x008fc6000f8e020f */
[----:B------:R2:W-:Y:S01]  /*0530*/  @!P3 STS [UR8+0x20], R12 ;  /* 0x0000200cff00b988 */ /* 0x0005e20008000808 */
[----:B----4-:R-:W-:-:S04]  /*0540*/  UIMAD UR4, UR4, UR5, UR7 ;  /* 0x00000005040472a4 */ /* 0x010fc8000f8e0207 */
[----:B------:R-:W-:-:S04]  /*0550*/  UIMAD UR4, UR4, 0x180, URZ ;  /* 0x00000180040478a4 */ /* 0x000fc8000f8e02ff */
[----:B-----5:R-:W-:-:S04]  /*0560*/  UIADD3 UR24, UP0, UPT, UR4, UR20, URZ ;  /* 0x0000001404187290 */ /* 0x020fc8000ff1e0ff */
[----:B------:R-:W-:Y:S01]  /*0570*/  ULEA.HI.X.SX32 UR25, UR4, UR21, 0x1, UP0 ;  /* 0x0000001504197291 */ /* 0x000fe200080f0eff */
[----:B--2---:R-:W-:Y:S11]  /*0580*/  @P3 BRA `(.L_x_7) ;  /* 0x0000000000183947 */ /* 0x004ff60003800000 */
[----:B------:R-:W2:Y:S01]  /*0590*/  LDS R2, [UR8+0x8] ;  /* 0x00000808ff027984 */ /* 0x000ea20008000800 */
[----:B------:R-:W3:Y:S01]  /*05a0*/  LDC.64 R6, c[0x0][0x380] ;  /* 0x0000e000ff067b82 */ /* 0x000ee20000000a00 */
[----:B------:R-:W-:Y:S02]  /*05b0*/  IMAD.MOV.U32 R3, RZ, RZ, 0x70 ;  /* 0x00000070ff037424 */ /* 0x000fe400078e00ff */
[----:B---3--:R3:W-:Y:S03]  /*05c0*/  STS.64 [UR8], R6 ;  /* 0x00000006ff007988 */ /* 0x0087e60008000a08 */
[----:B--2---:R-:W-:-:S05]  /*05d0*/  LOP3.LUT R2, R2, 0x10, R3, 0xd8, !PT ;  /* 0x0000001002027812 */ /* 0x004fca00078ed803 */
[----:B------:R3:W-:Y:S02]  /*05e0*/  STS [UR8+0x8], R2 ;  /* 0x00000802ff007988 */ /* 0x0007e40008000808 */
.L_x_7:
[----:B------:R-:W-:Y:S05]  /*05f0*/  BSYNC.RECONVERGENT B0 ;  /* 0x0000000000007941 */ /* 0x000fea0003800200 */
.L_x_6:
[----:B------:R-:W-:Y:S04]  /*0600*/  BSSY.RECONVERGENT B0, `(.L_x_8) ;  /* 0x000000a000007945 */ /* 0x000fe80003800200 */
[----:B------:R-:W-:Y:S05]  /*0610*/  @P3 BRA `(.L_x_9) ;  /* 0x0000000000203947 */ /* 0x000fea0003800000 */
[----:B---3--:R-:W2:Y:S01]  /*0620*/  LDS R2, [UR8+0x34] ;  /* 0x00003408ff027984 */ /* 0x008ea20008000800 */
[----:B------:R-:W-:Y:S02]  /*0630*/  IMAD.MOV.U32 R3, RZ, RZ, 0x1f000000 ;  /* 0x1f000000ff037424 */ /* 0x000fe400078e00ff */
[----:B------:R-:W-:Y:S01]  /*0640*/  @!P3 IMAD.MOV.U32 R5, RZ, RZ, 0x7f ;  /* 0x0000007fff05b424 */ /* 0x000fe200078e00ff */
[----:B------:R-:W3:Y:S02]  /*0650*/  @!P3 LDS R6, [UR8+0x38] ;  /* 0x00003808ff06b984 */ /* 0x000ee40008000800 */
[----:B--2---:R-:W-:Y:S02]  /*0660*/  LOP3.LUT R2, R2, 0xff000000, R3, 0xb8, !PT ;  /* 0xff00000002027812 */ /* 0x004fe400078eb803 */
[----:B---3--:R-:W-:-:S03]  /*0670*/  @!P3 LOP3.LUT R3, R6, 0xff, R5, 0xb8, !PT ;  /* 0x000000ff0603b812 */ /* 0x008fc600078eb805 */
[----:B------:R2:W-:Y:S04]  /*0680*/  STS [UR8+0x34], R2 ;  /* 0x00003402ff007988 */ /* 0x0005e80008000808 */
[----:B------:R2:W-:Y:S02]  /*0690*/  @!P3 STS [UR8+0x38], R3 ;  /* 0x00003803ff00b988 */ /* 0x0005e40008000808 */
.L_x_9:
[----:B------:R-:W-:Y:S05]  /*06a0*/  BSYNC.RECONVERGENT B0 ;  /* 0x0000000000007941 */ /* 0x000fea0003800200 */
.L_x_8:
[----:B------:R-:W-:Y:S04]  /*06b0*/  BSSY.RECONVERGENT B0, `(.L_x_10) ;  /* 0x000000e000007945 */ /* 0x000fe80003800200 */
[----:B------:R-:W-:Y:S05]  /*06c0*/  @P3 BRA `(.L_x_11) ;  /* 0x0000000000303947 */ /* 0x000fea0003800000 */
[----:B--2---:R-:W2:Y:S01]  /*06d0*/  LDS R3, [UR8+0x34] ;  /* 0x00003408ff037984 */ /* 0x004ea20008000800 */
[----:B------:R-:W4:Y:S03]  /*06e0*/  LDC.64 R8, c[0x0][0x3a8] ;  /* 0x0000ea00ff087b82 */ /* 0x000f260000000a00 */
[----:B---3--:R-:W3:Y:S01]  /*06f0*/  LDS R2, [UR8+0x1c] ;  /* 0x00001c08ff027984 */ /* 0x008ee20008000800 */
[C---:B----4-:R-:W-:Y:S01]  /*0700*/  SHF.L.U64.HI R6, R8.reuse, 0x1, R9 ;  /* 0x0000000108067819 */ /* 0x050fe20000010209 */
[----:B------:R-:W-:-:S03]  /*0710*/  IMAD.SHL.U32 R5, R8, 0x2, RZ ;  /* 0x0000000208057824 */ /* 0x000fc600078e00ff */
[--C-:B------:R-:W-:Y:S02]  /*0720*/  SHF.R.U32.HI R7, RZ, 0x4, R6.reuse ;  /* 0x00000004ff077819 */ /* 0x100fe40000011606 */
[----:B------:R-:W-:-:S05]  /*0730*/  SHF.R.U64 R5, R5, 0x4, R6 ;  /* 0x0000000405057819 */ /* 0x000fca0000001206 */
[----:B------:R4:W-:Y:S01]  /*0740*/  STS [UR8+0xc], R5 ;  /* 0x00000c05ff007988 */ /* 0x0009e20008000808 */
[----:B--2---:R-:W-:Y:S02]  /*0750*/  LOP3.LUT R3, R3, 0x7, RZ, 0xb8, !PT ;  /* 0x0000000703037812 */ /* 0x004fe400078eb8ff */
[----:B---3--:R-:W-:-:S03]  /*0760*/  LOP3.LUT R2, R2, 0xf, R7, 0xb8, !PT ;  /* 0x0000000f02027812 */ /* 0x008fc600078eb807 */
[----:B------:R4:W-:Y:S04]  /*0770*/  STS [UR8+0x34], R3 ;  /* 0x00003403ff007988 */ /* 0x0009e80008000808 */
[----:B------:R4:W-:Y:S02]  /*0780*/  STS [UR8+0x1c], R2 ;  /* 0x00001c02ff007988 */ /* 0x0009e40008000808 */
.L_x_11:
[----:B------:R-:W-:Y:S05]  /*0790*/  BSYNC.RECONVERGENT B0 ;  /* 0x0000000000007941 */ /* 0x000fea0003800200 */
.L_x_10:
[----:B------:R-:W-:Y:S04]  /*07a0*/  BSSY.RECONVERGENT B1, `(.L_x_12) ;  /* 0x000001a000017945 */ /* 0x000fe80003800200 */
[----:B------:R-:W-:Y:S04]  /*07b0*/  BSSY.RELIABLE B0, `(.L_x_13) ;  /* 0x0000015000007945 */ /* 0x000fe80003800100 */
[----:B------:R-:W-:Y:S05]  /*07c0*/  @P3 BRA `(.L_x_14) ;  /* 0x0000000000203947 */ /* 0x000fea0003800000 */
[----:B--234-:R-:W2:Y:S02]  /*07d0*/  LDS R2, [UR8+0x34] ;  /* 0x00003408ff027984 */ /* 0x01cea40008000800 */
[----:B--2---:R-:W-:-:S05]  /*07e0*/  LOP3.LUT R2, R2, 0x38, RZ, 0xb8, !PT ;  /* 0x0000003802027812 */ /* 0x004fca00078eb8ff */
[----:B------:R2:W-:Y:S01]  /*07f0*/  STS [UR8+0x34], R2 ;  /* 0x00003402ff007988 */ /* 0x0005e20008000808 */
[----:B------:R-:W-:Y:S05]  /*0800*/  @P3 BRA `(.L_x_15) ;  /* 0x0000000000203947 */ /* 0x000fea0003800000 */
[----:B--2---:R-:W2:Y:S01]  /*0810*/  LDS R2, [UR8+0x8] ;  /* 0x00000808ff027984 */ /* 0x004ea20008000800 */
[----:B------:R-:W-:-:S05]  /*0820*/  IMAD.MOV.U32 R3, RZ, RZ, 0x780 ;  /* 0x00000780ff037424 */ /* 0x000fca00078e00ff */
[----:B--2---:R-:W-:-:S05]  /*0830*/  LOP3.LUT R2, R2, 0x300, R3, 0xd8, !PT ;  /* 0x0000030002027812 */ /* 0x004fca00078ed803 */
[----:B------:R5:W-:Y:S02]  /*0840*/  STS [UR8+0x8], R2 ;  /* 0x00000802ff007988 */ /* 0x000be40008000808 */
.L_x_14:
[----:B------:R-:W-:Y:S05]  /*0850*/  @P3 BRA `(.L_x_16) ;  /* 0x0000000000283947 */ /* 0x000fea0003800000 */
[----:B--2345:R-:W2:Y:S02]  /*0860*/  LDS R2, [UR8+0x8] ;  /* 0x00000808ff027984 */ /* 0x03cea40008000800 */
[----:B--2---:R-:W-:-:S05]  /*0870*/  LOP3.LUT R2, R2, 0x1800, RZ, 0xb8, !PT ;  /* 0x0000180002027812 */ /* 0x004fca00078eb8ff */
[----:B------:R3:W-:Y:S02]  /*0880*/  STS [UR8+0x8], R2 ;  /* 0x00000802ff007988 */ /* 0x0007e40008000808 */
.L_x_15:
[----:B------:R-:W-:Y:S05]  /*0890*/  @P3 BREAK.RELIABLE B0 ;  /* 0x0000000000003942 */ /* 0x000fea0003800100 */
[----:B------:R-:W-:Y:S05]  /*08a0*/  @P3 BRA `(.L_x_17) ;  /* 0x0000000000243947 */ /* 0x000fea0003800000 */
[----:B------:R-:W4:Y:S01]  /*08b0*/  LDS R3, [UR8+0x8] ;  /* 0x00000808ff037984 */ /* 0x000f220008000800 */
[----:B--23--:R-:W-:-:S05]  /*08c0*/  IMAD.MOV.U32 R2, RZ, RZ, 0x6000 ;  /* 0x00006000ff027424 */ /* 0x00cfca00078e00ff */
[----:B----4-:R-:W-:-:S04]  /*08d0*/  LOP3.LUT R2, R3, 0x4000, R2, 0xd8, !PT ;  /* 0x0000400003027812 */ /* 0x010fc800078ed802 */
[----:B------:R-:W-:-:S05]  /*08e0*/  LOP3.LUT R2, R2, 0x400000, RZ, 0xb8, !PT ;  /* 0x0040000002027812 */ /* 0x000fca00078eb8ff */
[----:B------:R2:W-:Y:S02]  /*08f0*/  STS [UR8+0x8], R2 ;  /* 0x00000802ff007988 */ /* 0x0005e40008000808 */
.L_x_16:
[----:B------:R-:W-:Y:S05]  /*0900*/  BSYNC.RELIABLE B0 ;  /* 0x0000000000007941 */ /* 0x000fea0003800100 */
.L_x_13:
[----:B--2345:R-:W2:Y:S02]  /*0910*/  @!P3 LDS R2, [UR8+0x8] ;  /* 0x00000808ff02b984 */ /* 0x03cea40008000800 */
[----:B--2---:R-:W-:-:S05]  /*0920*/  @!P3 LOP3.LUT R2, R2, 0x8000, RZ, 0xb8, !PT ;  /* 0x000080000202b812 */ /* 0x004fca00078eb8ff */
[----:B------:R4:W-:Y:S02]  /*0930*/  @!P3 STS [UR8+0x8], R2 ;  /* 0x00000802ff00b988 */ /* 0x0009e40008000808 */
.L_x_17:
[----:B------:R-:W-:Y:S05]  /*0940*/  BSYNC.RECONVERGENT B1 ;  /* 0x0000000000017941 */ /* 0x000fea0003800200 */
.L_x_12:
[----:B------:R-:W-:Y:S05]  /*0950*/  WARPSYNC.ALL ;  /* 0x0000000000007948 */ /* 0x000fea0003800000 */
[----:B------:R-:W-:Y:S01]  /*0960*/  NOP ;  /* 0x0000000000007918 */ /* 0x000fe20000000000 */
[----:B------:R-:W-:Y:S05]  /*0970*/  @P0 BRA `(.L_x_18) ;  /* 0x0000000000300947 */ /* 0x000fea0003800000 */
[----:B--234-:R-:W2:Y:S01]  /*0980*/  S2R R2, SR_LANEID ;  /* 0x0000000000027919 */ /* 0x01cea20000000000 */
[----:B------:R-:W-:Y:S05]  /*0990*/  WARPSYNC.ALL ;  /* 0x0000000000007948 */ /* 0x000fea0003800000 */
[----:B------:R-:W-:Y:S01]  /*09a0*/  NOP ;  /* 0x0000000000007918 */ /* 0x000fe20000000000 */
[----:B--2---:R-:W-:-:S05]  /*09b0*/  IMAD.SHL.U32 R5, R2, 0x4, RZ ;  /* 0x0000000402057824 */ /* 0x004fca00078e00ff */
[----:B------:R-:W2:Y:S01]  /*09c0*/  LDS R7, [R5+UR8] ;  /* 0x0000000805077984 */ /* 0x000ea20008000800 */
[----:B------:R-:W-:-:S05]  /*09d0*/  IADD3 R2, P1, PT, R5, UR24, RZ ;  /* 0x0000001805027c10 */ /* 0x000fca000ff3e0ff */
[----:B------:R-:W-:-:S05]  /*09e0*/  IMAD.X R3, RZ, RZ, UR25, P1 ;  /* 0x00000019ff037e24 */ /* 0x000fca00088e06ff */
[----:B--2---:R5:W2:Y:S01]  /*09f0*/  ATOMG.E.EXCH.STRONG.GPU PT, RZ, [R2], R7 ;  /* 0x0000000702ff73a8 */ /* 0x004aa200041ee100 */
[----:B------:R-:W-:-:S04]  /*0a00*/  DEPBAR {5,4,3,2,1,0} ;  /* 0x0000003f0000791a */ /* 0x000fc80000000000 */
[----:B------:R-:W3:Y:S02]  /*0a10*/  CCTL.E.C.LDCU.IV.DEEP [UR24] ;  /* 0x0000000018007540 */ /* 0x000ee40009c08000 */
[----:B---3--:R5:W-:Y:S01]  /*0a20*/  UTMACCTL.IV [UR24] ;  /* 0x00000000180079b9 */ /* 0x008be20008000000 */
[----:B------:R-:W-:Y:S01]  /*0a30*/  NOP ;  /* 0x0000000000007918 */ /* 0x000fe20000000000 */
.L_x_18:
[----:B------:R-:W-:Y:S05]  /*0a40*/  @P0 BRA `(.L_x_19) ;  /* 0x00000000000c0947 */ /* 0x000fea0003800000 */
[----:B------:R0:W-:Y:S01]  /*0a50*/  UTMACMDFLUSH ;  /* 0x00000000000079b7 */ /* 0x0001e20000000000 */
[----:B------:R-:W-:Y:S05]  /*0a60*/  @P0 BRA `(.L_x_19) ;  /* 0x0000000000040947 */ /* 0x000fea0003800000 */
[----:B------:R-:W-:-:S04]  /*0a70*/  DEPBAR.LE SB0, 0x0 ;  /* 0x000080000000791a */ /* 0x000fc80000000000 */
.L_x_19:
[----:B------:R-:W-:Y:S05]  /*0a80*/  WARPSYNC.ALL ;  /* 0x0000000000007948 */ /* 0x000fea0003800000 */
[----:B------:R-:W-:Y:S01]  /*0a90*/  NOP ;  /* 0x0000000000007918 */ /* 0x000fe20000000000 */
[----:B--2---:R-:W-:Y:S06]  /*0aa0*/  BAR.SYNC.DEFER_BLOCKING 0x0 ;  /* 0x0000000000007b1d */ /* 0x004fec0000010000 */
[----:B------:R-:W-:Y:S02]  /*0ab0*/  BSSY.RECONVERGENT B1, `(.L_x_20) ;  /* 0x000000b000017945 */ /* 0x000fe40003800200 */
[----:B------:R-:W-:Y:S06]  /*0ac0*/  BAR.SYNC.DEFER_BLOCKING 0x0 ;  /* 0x0000000000007b1d */ /* 0x000fec0000010000 */
[----:B------:R2:W-:Y:S01]  /*0ad0*/  @!P0 STS [R11], RZ ;  /* 0x000000ff0b008388 */ /* 0x0005e20000000800 */
[----:B------:R-:W-:Y:S01]  /*0ae0*/  NOP ;  /* 0x0000000000007918 */ /* 0x000fe20000000000 */
[----:B------:R-:W-:Y:S05]  /*0af0*/  @P3 BRA `(.L_x_21) ;  /* 0x0000000000183947 */ /* 0x000fea0003800000 */
[----:B---345:R-:W3:Y:S01]  /*0b00*/  LDS R2, [UR8+0x8] ;  /* 0x00000808ff027984 */ /* 0x038ee20008000800 */
[----:B------:R-:W4:Y:S01]  /*0b10*/  LDC.64 R6, c[0x0][0x388] ;  /* 0x0000e200ff067b82 */ /* 0x000f220000000a00 */
[----:B------:R-:W-:Y:S02]  /*0b20*/  IMAD.MOV.U32 R3, RZ, RZ, 0x70 ;  /* 0x00000070ff037424 */ /* 0x000fe400078e00ff */
[----:B----4-:R4:W-:Y:S03]  /*0b30*/  STS.64 [UR8], R6 ;  /* 0x00000006ff007988 */ /* 0x0109e60008000a08 */
[----:B---3--:R-:W-:-:S05]  /*0b40*/  LOP3.LUT R2, R2, 0x10, R3, 0xd8, !PT ;  /* 0x0000001002027812 */ /* 0x008fca00078ed803 */
[----:B------:R4:W-:Y:S02]  /*0b50*/  STS [UR8+0x8], R2 ;  /* 0x00000802ff007988 */ /* 0x0009e40008000808 */
.L_x_21:
[----:B-----5:R-:W-:Y:S05]  /*0b60*/  BSYNC.RECONVERGENT B1 ;  /* 0x0000000000017941 */ /* 0x020fea0003800200 */
.L_x_20:
[----:B------:R-:W-:Y:S04]  /*0b70*/  BSSY.RECONVERGENT B2, `(.L_x_22) ;  /* 0x000000f000027945 */ /* 0x000fe80003800200 */
[----:B------:R-:W-:Y:S04]  /*0b80*/  BSSY.RELIABLE B1, `(.L_x_23) ;  /* 0x000000c000017945 */ /* 0x000fe80003800100 */
[----:B------:R-:W-:Y:S05]  /*0b90*/  @P3 BRA `(.L_x_24) ;  /* 0x0000000000283947 */ /* 0x000fea0003800000 */
[----:B---34-:R-:W3:Y:S01]  /*0ba0*/  LDS R2, [UR8+0x34] ;  /* 0x00003408ff027984 */ /* 0x018ee20008000800 */
[----:B------:R-:W-:Y:S01]  /*0bb0*/  IMAD.MOV.U32 R3, RZ, RZ, 0x1f000000 ;  /* 0x1f000000ff037424 */ /* 0x000fe200078e00ff */
[----:B------:R-:W-:Y:S05]  /*0bc0*/  @P3 BREAK.RELIABLE B1 ;  /* 0x0000000000013942 */ /* 0x000fea0003800100 */
[----:B---3--:R-:W-:-:S05]  /*0bd0*/  LOP3.LUT R2, R2, 0xff000000, R3, 0xb8, !PT ;  /* 0xff00000002027812 */ /* 0x008fca00078eb803 */
[----:B------:R3:W-:Y:S01]  /*0be0*/  STS [UR8+0x34], R2 ;  /* 0x00003402ff007988 */ /* 0x0007e20008000808 */
[----:B------:R-:W-:Y:S05]  /*0bf0*/  @P3 BRA `(.L_x_25) ;  /* 0x0000000000183947 */ /* 0x000fea0003800000 */
[----:B---3--:R-:W3:Y:S01]  /*0c00*/  LDS R2, [UR8+0x38] ;  /* 0x00003808ff027984 */ /* 0x008ee20008000800 */
[----:B------:R-:W-:-:S05]  /*0c10*/  IMAD.MOV.U32 R3, RZ, RZ, 0xff ;  /* 0x000000ffff037424 */ /* 0x000fca00078e00ff */
[----:B---3--:R-:W-:-:S05]  /*0c20*/  LOP3.LUT R2, R2, 0xff, R3, 0xb8, !PT ;  /* 0x000000ff02027812 */ /* 0x008fca00078eb803 */
[----:B------:R5:W-:Y:S02]  /*0c30*/  STS [UR8+0x38], R2 ;  /* 0x00003802ff007988 */ /* 0x000be40008000808 */
.L_x_24:
[----:B------:R-:W-:Y:S05]  /*0c40*/  BSYNC.RELIABLE B1 ;  /* 0x0000000000017941 */ /* 0x000fea0003800100 */
.L_x_23:
[----:B------:R2:W-:Y:S02]  /*0c50*/  @!P3 STS [UR8+0x20], R12 ;  /* 0x0000200cff00b988 */ /* 0x0005e40008000808 */
.L_x_25:
[----:B------:R-:W-:Y:S05]  /*0c60*/  BSYNC.RECONVERGENT B2 ;  /* 0x0000000000027941 */ /* 0x000fea0003800200 */
.L_x_22:
[----:B------:R-:W-:Y:S05]  /*0c70*/  WARPSYNC.ALL ;  /* 0x0000000000007948 */ /* 0x000fea0003800000 */
[----:B------:R-:W-:Y:S01]  /*0c80*/  NOP ;  /* 0x0000000000007918 */ /* 0x000fe20000000000 */
[----:B------:R-:W2:Y:S01]  /*0c90*/  LDC R5, c[0x0][0x39c] ;  /* 0x0000e700ff057b82 */ /* 0x000ea20000000800 */
[----:B------:R-:W-:Y:S01]  /*0ca0*/  BSSY.RECONVERGENT B2, `(.L_x_26) ;  /* 0x0000010000027945 */ /* 0x000fe20003800200 */
[----:B--2---:R-:W-:-:S05]  /*0cb0*/  VIADD R5, R5, 0xffffffff ;  /* 0xffffffff05057836 */ /* 0x004fca0000000000 */
[----:B------:R2:W-:Y:S01]  /*0cc0*/  @!P3 STS [UR8+0x24], R5 ;  /* 0x00002405ff00b988 */ /* 0x0005e20008000808 */
[----:B------:R-:W-:Y:S05]  /*0cd0*/  @P3 BRA `(.L_x_27) ;  /* 0x0000000000303947 */ /* 0x000fea0003800000 */
[----:B------:R-:W2:Y:S01]  /*0ce0*/  LDS R3, [UR8+0x34] ;  /* 0x00003408ff037984 */ /* 0x000ea20008000800 */
[----:B----4-:R-:W4:Y:S03]  /*0cf0*/  LDC.64 R6, c[0x0][0x3b0] ;  /* 0x0000ec00ff067b82 */ /* 0x010f260000000a00 */
[----:B---3-5:R-:W3:Y:S01]  /*0d00*/  LDS R2, [UR8+0x1c] ;  /* 0x00001c08ff027984 */ /* 0x028ee20008000800 */
        /* <DEDUP_REMOVED lines=9> */
.L_x_27:
[----:B------:R-:W-:Y:S05]  /*0da0*/  BSYNC.RECONVERGENT B2 ;  /* 0x0000000000027941 */ /* 0x000fea0003800200 */
.L_x_26:
[----:B------:R-:W-:Y:S04]  /*0db0*/  BSSY.RECONVERGENT B3, `(.L_x_28) ;  /* 0x000001a000037945 */ /* 0x000fe80003800200 */
[----:B------:R-:W-:Y:S04]  /*0dc0*/  BSSY.RELIABLE B2, `(.L_x_29) ;  /* 0x0000015000027945 */ /* 0x000fe80003800100 */
[----:B------:R-:W-:Y:S05]  /*0dd0*/  @P3 BRA `(.L_x_30) ;  /* 0x0000000000203947 */ /* 0x000fea0003800000 */
[----:B---345:R-:W3:Y:S02]  /*0de0*/  LDS R2, [UR8+0x34] ;  /* 0x00003408ff027984 */ /* 0x038ee40008000800 */
[----:B---3--:R-:W-:-:S05]  /*0df0*/  LOP3.LUT R2, R2, 0x38, RZ, 0xb8, !PT ;  /* 0x0000003802027812 */ /* 0x008fca00078eb8ff */
[----:B------:R3:W-:Y:S01]  /*0e00*/  STS [UR8+0x34], R2 ;  /* 0x00003402ff007988 */ /* 0x0007e20008000808 */
[----:B------:R-:W-:Y:S05]  /*0e10*/  @P3 BRA `(.L_x_31) ;  /* 0x0000000000203947 */ /* 0x000fea0003800000 */
[----:B---3--:R-:W3:Y:S01]  /*0e20*/  LDS R2, [UR8+0x8] ;  /* 0x00000808ff027984 */ /* 0x008ee20008000800 */
[----:B------:R-:W-:-:S05]  /*0e30*/  IMAD.MOV.U32 R3, RZ, RZ, 0x780 ;  /* 0x00000780ff037424 */ /* 0x000fca00078e00ff */
[----:B---3--:R-:W-:-:S05]  /*0e40*/  LOP3.LUT R2, R2, 0x300, R3, 0xd8, !PT ;  /* 0x0000030002027812 */ /* 0x008fca00078ed803 */
[----:B------:R3:W-:Y:S02]  /*0e50*/  STS [UR8+0x8], R2 ;  /* 0x00000802ff007988 */ /* 0x0007e40008000808 */
.L_x_30:
[----:B------:R-:W-:Y:S05]  /*0e60*/  @P3 BRA `(.L_x_32) ;  /* 0x0000000000283947 */ /* 0x000fea0003800000 */
[----:B---345:R-:W3:Y:S02]  /*0e70*/  LDS R2, [UR8+0x8] ;  /* 0x00000808ff027984 */ /* 0x038ee40008000800 */
[----:B---3--:R-:W-:-:S05]  /*0e80*/  LOP3.LUT R2, R2, 0x1800, RZ, 0xb8, !PT ;  /* 0x0000180002027812 */ /* 0x008fca00078eb8ff */
[----:B------:R4:W-:Y:S02]  /*0e90*/  STS [UR8+0x8], R2 ;  /* 0x00000802ff007988 */ /* 0x0009e40008000808 */
.L_x_31:
[----:B------:R-:W-:Y:S05]  /*0ea0*/  @P3 BREAK.RELIABLE B2 ;  /* 0x0000000000023942 */ /* 0x000fea0003800100 */
[----:B------:R-:W-:Y:S05]  /*0eb0*/  @P3 BRA `(.L_x_33) ;  /* 0x0000000000243947 */ /* 0x000fea0003800000 */
[----:B---34-:R-:W3:Y:S01]  /*0ec0*/  LDS R2, [UR8+0x8] ;  /* 0x00000808ff027984 */ /* 0x018ee20008000800 */
[----:B------:R-:W-:-:S05]  /*0ed0*/  IMAD.MOV.U32 R3, RZ, RZ, 0x6000 ;  /* 0x00006000ff037424 */ /* 0x000fca00078e00ff */
[----:B---3--:R-:W-:-:S04]  /*0ee0*/  LOP3.LUT R2, R2, 0x4000, R3, 0xd8, !PT ;  /* 0x0000400002027812 */ /* 0x008fc800078ed803 */
[----:B------:R-:W-:-:S05]  /*0ef0*/  LOP3.LUT R2, R2, 0x400000, RZ, 0xb8, !PT ;  /* 0x0040000002027812 */ /* 0x000fca00078eb8ff */
[----:B------:R3:W-:Y:S02]  /*0f00*/  STS [UR8+0x8], R2 ;  /* 0x00000802ff007988 */ /* 0x0007e40008000808 */
.L_x_32:
[----:B------:R-:W-:Y:S05]  /*0f10*/  BSYNC.RELIABLE B2 ;  /* 0x0000000000027941 */ /* 0x000fea0003800100 */
.L_x_29:
[----:B---345:R-:W3:Y:S02]  /*0f20*/  @!P3 LDS R2, [UR8+0x8] ;  /* 0x00000808ff02b984 */ /* 0x038ee40008000800 */
[----:B---3--:R-:W-:-:S05]  /*0f30*/  @!P3 LOP3.LUT R2, R2, 0x8000, RZ, 0xb8, !PT ;  /* 0x000080000202b812 */ /* 0x008fca00078eb8ff */
[----:B------:R5:W-:Y:S02]  /*0f40*/  @!P3 STS [UR8+0x8], R2 ;  /* 0x00000802ff00b988 */ /* 0x000be40008000808 */
.L_x_33:
[----:B------:R-:W-:Y:S05]  /*0f50*/  BSYNC.RECONVERGENT B3 ;  /* 0x0000000000037941 */ /* 0x000fea0003800200 */
.L_x_28:
[----:B------:R-:W-:Y:S05]  /*0f60*/  WARPSYNC.ALL ;  /* 0x0000000000007948 */ /* 0x000fea0003800000 */
[----:B------:R-:W-:Y:S01]  /*0f70*/  NOP ;  /* 0x0000000000007918 */ /* 0x000fe20000000000 */
[----:B------:R-:W-:-:S04]  /*0f80*/  UIADD3 UR5, UPT, UPT, UR4, 0x80, URZ ;  /* 0x0000008004057890 */ /* 0x000fc8000fffe0ff */
[----:B------:R-:W-:-:S04]  /*0f90*/  UIADD3 UR26, UP0, UPT, UR5, UR20, URZ ;  /* 0x00000014051a7290 */ /* 0x000fc8000ff1e0ff */
[----:B------:R-:W-:Y:S01]  /*0fa0*/  ULEA.HI.X.SX32 UR27, UR5, UR21, 0x1, UP0 ;  /* 0x00000015051b7291 */ /* 0x000fe200080f0eff */
[----:B------:R-:W-:Y:S11]  /*0fb0*/  @P0 BRA `(.L_x_34) ;  /* 0x0000000000300947 */ /* 0x000ff60003800000 */
[----:B---345:R-:W3:Y:S01]  /*0fc0*/  S2R R2, SR_LANEID ;  /* 0x0000000000027919 */ /* 0x038ee20000000000 */
[----:B------:R-:W-:Y:S05]  /*0fd0*/  WARPSYNC.ALL ;  /* 0x0000000000007948 */ /* 0x000fea0003800000 */
[----:B------:R-:W-:Y:S01]  /*0fe0*/  NOP ;  /* 0x0000000000007918 */ /* 0x000fe20000000000 */
[----:B---3--:R-:W-:-:S05]  /*0ff0*/  IMAD.SHL.U32 R6, R2, 0x4, RZ ;  /* 0x0000000402067824 */ /* 0x008fca00078e00ff */
[----:B------:R-:W3:Y:S01]  /*1000*/  LDS R7, [R6+UR8] ;  /* 0x0000000806077984 */ /* 0x000ee20008000800 */
[----:B------:R-:W-:-:S05]  /*1010*/  IADD3 R2, P1, PT, R6, UR26, RZ ;  /* 0x0000001a06027c10 */ /* 0x000fca000ff3e0ff */
[----:B------:R-:W-:-:S05]  /*1020*/  IMAD.X R3, RZ, RZ, UR27, P1 ;  /* 0x0000001bff037e24 */ /* 0x000fca00088e06ff */
[----:B---3--:R3:W4:Y:S01]  /*1030*/  ATOMG.E.EXCH.STRONG.GPU PT, RZ, [R2], R7 ;  /* 0x0000000702ff73a8 */ /* 0x00872200041ee100 */
[----:B------:R-:W-:-:S04]  /*1040*/  DEPBAR {5,4,3,2,1,0} ;  /* 0x0000003f0000791a */ /* 0x000fc80000000000 */
[----:B------:R-:W5:Y:S02]  /*1050*/  CCTL.E.C.LDCU.IV.DEEP [UR26] ;  /* 0x000000001a007540 */ /* 0x000f640009c08000 */
[----:B-----5:R3:W-:Y:S01]  /*1060*/  UTMACCTL.IV [UR26] ;  /* 0x000000001a0079b9 */ /* 0x0207e20008000000 */
[----:B------:R-:W-:Y:S01]  /*1070*/  NOP ;  /* 0x0000000000007918 */ /* 0x000fe20000000000 */
.L_x_34:
[----:B------:R-:W-:Y:S05]  /*1080*/  @P0 BRA `(.L_x_35) ;  /* 0x00000000000c0947 */ /* 0x000fea0003800000 */
[----:B------:R0:W-:Y:S01]  /*1090*/  UTMACMDFLUSH ;  /* 0x00000000000079b7 */ /* 0x0001e20000000000 */
[----:B------:R-:W-:Y:S05]  /*10a0*/  @P0 BRA `(.L_x_35) ;  /* 0x0000000000040947 */ /* 0x000fea0003800000 */
[----:B------:R-:W-:-:S04]  /*10b0*/  DEPBAR.LE SB0, 0x0 ;  /* 0x000080000000791a */ /* 0x000fc80000000000 */
.L_x_35:
[----:B------:R-:W-:Y:S05]  /*10c0*/  WARPSYNC.ALL ;  /* 0x0000000000007948 */ /* 0x000fea0003800000 */
[----:B------:R-:W-:Y:S01]  /*10d0*/  NOP ;  /* 0x0000000000007918 */ /* 0x000fe20000000000 */
[----:B----4-:R-:W-:Y:S06]  /*10e0*/  BAR.SYNC.DEFER_BLOCKING 0x0 ;  /* 0x0000000000007b1d */ /* 0x010fec0000010000 */
[----:B------:R-:W-:Y:S02]  /*10f0*/  BSSY.RECONVERGENT B3, `(.L_x_36) ;  /* 0x000000b000037945 */ /* 0x000fe40003800200 */
[----:B------:R-:W-:Y:S06]  /*1100*/  BAR.SYNC.DEFER_BLOCKING 0x0 ;  /* 0x0000000000007b1d */ /* 0x000fec0000010000 */
[----:B------:R4:W-:Y:S01]  /*1110*/  @!P0 STS [R11], RZ ;  /* 0x000000ff0b008388 */ /* 0x0009e20000000800 */
[----:B------:R-:W-:Y:S01]  /*1120*/  NOP ;  /* 0x0000000000007918 */ /* 0x000fe20000000000 */
[----:B------:R-:W-:Y:S05]  /*1130*/  @P3 BRA `(.L_x_37) ;  /* 0x0000000000183947 */ /* 0x000fea0003800000 */
[----:B---3-5:R-:W3:Y:S01]  /*1140*/  LDS R2, [UR8+0x8] ;  /* 0x00000808ff027984 */ /* 0x028ee20008000800 */
[----:B------:R-:W5:Y:S01]  /*1150*/  LDC.64 R6, c[0x0][0x390] ;  /* 0x0000e400ff067b82 */ /* 0x000f620000000a00 */
[----:B------:R-:W-:Y:S02]  /*1160*/  IMAD.MOV.U32 R3, RZ, RZ, 0x70 ;  /* 0x00000070ff037424 */ /* 0x000fe400078e00ff */
[----:B-----5:R5:W-:Y:S03]  /*1170*/  STS.64 [UR8], R6 ;  /* 0x00000006ff007988 */ /* 0x020be60008000a08 */
[----:B---3--:R-:W-:-:S05]  /*1180*/  LOP3.LUT R2, R2, 0x10, R3, 0xd8, !PT ;  /* 0x0000001002027812 */ /* 0x008fca00078ed803 */
[----:B------:R5:W-:Y:S02]  /*1190*/  STS [UR8+0x8], R2 ;  /* 0x00000802ff007988 */ /* 0x000be40008000808 */
.L_x_37:
[----:B---3--:R-:W-:Y:S05]  /*11a0*/  BSYNC.RECONVERGENT B3 ;  /* 0x0000000000037941 */ /* 0x008fea0003800200 */
.L_x_36:
[----:B------:R-:W-:Y:S04]  /*11b0*/  BSSY.RECONVERGENT B4, `(.L_x_38) ;  /* 0x0000011000047945 */ /* 0x000fe80003800200 */
[----:B------:R-:W-:Y:S04]  /*11c0*/  BSSY.RELIABLE B3, `(.L_x_39) ;  /* 0x000000e000037945 */ /* 0x000fe80003800100 */
[----:B------:R-:W-:Y:S05]  /*11d0*/  @P3 BRA `(.L_x_40) ;  /* 0x0000000000243947 */ /* 0x000fea0003800000 */
[----:B-----5:R-:W3:Y:S01]  /*11e0*/  LDS R2, [UR8+0x34] ;  /* 0x00003408ff027984 */ /* 0x020ee20008000800 */
[----:B------:R-:W-:-:S05]  /*11f0*/  IMAD.MOV.U32 R3, RZ, RZ, 0x3f000000 ;  /* 0x3f000000ff037424 */ /* 0x000fca00078e00ff */
[----:B---3--:R-:W-:-:S05]  /*1200*/  LOP3.LUT R2, R2, 0xff000000, R3, 0xb8, !PT ;  /* 0xff00000002027812 */ /* 0x008fca00078eb803 */
[----:B------:R3:W-:Y:S01]  /*1210*/  STS [UR8+0x34], R2 ;  /* 0x00003402ff007988 */ /* 0x0007e20008000808 */
[----:B------:R-:W-:Y:S05]  /*1220*/  @P3 BRA `(.L_x_41) ;  /* 0x00000000001c3947 */ /* 0x000fea0003800000 */
[----:B---3--:R-:W3:Y:S01]  /*1230*/  LDS R2, [UR8+0x38] ;  /* 0x00003808ff027984 */ /* 0x008ee20008000800 */
[----:B------:R-:W-:-:S05]  /*1240*/  IMAD.MOV.U32 R3, RZ, RZ, 0x7f ;  /* 0x0000007fff037424 */ /* 0x000fca00078e00ff */
[----:B---3--:R-:W-:-:S05]  /*1250*/  LOP3.LUT R2, R2, 0xff, R3, 0xb8, !PT ;  /* 0x000000ff02027812 */ /* 0x008fca00078eb803 */
[----:B------:R3:W-:Y:S02]  /*1260*/  STS [UR8+0x38], R2 ;  /* 0x00003802ff007988 */ /* 0x0007e40008000808 */
.L_x_40:
[----:B------:R-:W-:Y:S05]  /*1270*/  @P3 BREAK.RELIABLE B3 ;  /* 0x0000000000033942 */ /* 0x000fea0003800100 */
[----:B------:R-:W-:Y:S05]  /*1280*/  @P3 BRA `(.L_x_42) ;  /* 0x00000000000c3947 */ /* 0x000fea0003800000 */
[----:B------:R2:W-:Y:S02]  /*1290*/  STS [UR8+0x20], R5 ;  /* 0x00002005ff007988 */ /* 0x0005e40008000808 */
.L_x_41:
[----:B------:R-:W-:Y:S05]  /*12a0*/  BSYNC.RELIABLE B3 ;  /* 0x0000000000037941 */ /* 0x000fea0003800100 */
.L_x_39:
[----:B------:R2:W-:Y:S02]  /*12b0*/  @!P3 STS [UR8+0x24], R4 ;  /* 0x00002404ff00b988 */ /* 0x0005e40008000808 */
.L_x_42:
[----:B------:R-:W-:Y:S05]  /*12c0*/  BSYNC.RECONVERGENT B4 ;  /* 0x0000000000047941 */ /* 0x000fea0003800200 */
.L_x_38:
[----:B------:R-:W-:Y:S05]  /*12d0*/  WARPSYNC.ALL ;  /* 0x0000000000007948 */ /* 0x000fea0003800000 */
[----:B------:R-:W-:Y:S01]  /*12e0*/  NOP ;  /* 0x0000000000007918 */ /* 0x000fe20000000000 */
[----:B------:R-:W-:Y:S04]  /*12f0*/  BSSY.RECONVERGENT B4, `(.L_x_43) ;  /* 0x000000e000047945 */ /* 0x000fe80003800200 */
[----:B------:R-:W-:Y:S05]  /*1300*/  @P3 BRA `(.L_x_44) ;  /* 0x0000000000303947 */ /* 0x000fea0003800000 */
[----:B------:R-:W2:Y:S02]  /*1310*/  LDS R3, [UR8+0x34] ;  /* 0x00003408ff037984 */ /* 0x000ea40008000800 */
[----:B--2---:R-:W2:Y:S02]  /*1320*/  LDC.64 R4, c[0x0][0x3b8] ;  /* 0x0000ee00ff047b82 */ /* 0x004ea40000000a00 */
[----:B---3-5:R-:W3:Y:S01]  /*1330*/  LDS R2, [UR8+0x1c] ;  /* 0x00001c08ff027984 */ /* 0x028ee20008000800 */
[C---:B--2---:R-:W-:Y:S01]  /*1340*/  SHF.L.U64.HI R5, R4.reuse, 0x1, R5 ;  /* 0x0000000104057819 */ /* 0x044fe20000010205 */
[----:B------:R-:W-:-:S03]  /*1350*/  IMAD.SHL.U32 R4, R4, 0x2, RZ ;  /* 0x0000000204047824 */ /* 0x000fc600078e00ff */
[--C-:B------:R-:W-:Y:S02]  /*1360*/  SHF.R.U32.HI R7, RZ, 0x4, R5.reuse ;  /* 0x00000004ff077819 */ /* 0x100fe40000011605 */
[----:B------:R-:W-:-:S05]  /*1370*/  SHF.R.U64 R4, R4, 0x4, R5 ;  /* 0x0000000404047819 */ /* 0x000fca0000001205 */
[----:B------:R2:W-:Y:S01]  /*1380*/  STS [UR8+0xc], R4 ;  /* 0x00000c04ff007988 */ /* 0x0005e20008000808 */
[----:B------:R-:W-:Y:S02]  /*1390*/  LOP3.LUT R3, R3, 0x7, RZ, 0xb8, !PT ;  /* 0x0000000703037812 */ /* 0x000fe400078eb8ff */
[----:B---3--:R-:W-:-:S03]  /*13a0*/  LOP3.LUT R2, R2, 0xf, R7, 0xb8, !PT ;  /* 0x0000000f02027812 */ /* 0x008fc600078eb807 */
[----:B------:R2:W-:Y:S04]  /*13b0*/  STS [UR8+0x34], R3 ;  /* 0x00003403ff007988 */ /* 0x0005e80008000808 */
[----:B------:R2:W-:Y:S02]  /*13c0*/  STS [UR8+0x1c], R2 ;  /* 0x00001c02ff007988 */ /* 0x0005e40008000808 */
.L_x_44:
[----:B------:R-:W-:Y:S05]  /*13d0*/  BSYNC.RECONVERGENT B4 ;  /* 0x0000000000047941 */ /* 0x000fea0003800200 */
.L_x_43:
[----:B------:R-:W-:Y:S04]  /*13e0*/  BSSY.RECONVERGENT B5, `(.L_x_45) ;  /* 0x000001a000057945 */ /* 0x000fe80003800200 */
[----:B------:R-:W-:Y:S04]  /*13f0*/  BSSY.RELIABLE B4, `(.L_x_46) ;  /* 0x0000015000047945 */ /* 0x000fe80003800100 */
[----:B------:R-:W-:Y:S05]  /*1400*/  @P3 BRA `(.L_x_47) ;  /* 0x0000000000203947 */ /* 0x000fea0003800000 */
[----:B--23-5:R-:W2:Y:S02]  /*1410*/  LDS R2, [UR8+0x34] ;  /* 0x00003408ff027984 */ /* 0x02cea40008000800 */
[----:B--2---:R-:W-:-:S05]  /*1420*/  LOP3.LUT R2, R2, 0x38, RZ, 0xb8, !PT ;  /* 0x0000003802027812 */ /* 0x004fca00078eb8ff */
[----:B------:R2:W-:Y:S01]  /*1430*/  STS [UR8+0x34], R2 ;  /* 0x00003402ff007988 */ /* 0x0005e20008000808 */
[----:B------:R-:W-:Y:S05]  /*1440*/  @P3 BRA `(.L_x_48) ;  /* 0x0000000000203947 */ /* 0x000fea0003800000 */
[----:B--2---:R-:W2:Y:S01]  /*1450*/  LDS R2, [UR8+0x8] ;  /* 0x00000808ff027984 */ /* 0x004ea20008000800 */
[----:B------:R-:W-:-:S05]  /*1460*/  IMAD.MOV.U32 R3, RZ, RZ, 0x780 ;  /* 0x00000780ff037424 */ /* 0x000fca00078e00ff */
[----:B--2---:R-:W-:-:S05]  /*1470*/  LOP3.LUT R2, R2, 0x300, R3, 0xd8, !PT ;  /* 0x0000030002027812 */ /* 0x004fca00078ed803 */
[----:B------:R2:W-:Y:S02]  /*1480*/  STS [UR8+0x8], R2 ;  /* 0x00000802ff007988 */ /* 0x0005e40008000808 */
.L_x_47:
[----:B------:R-:W-:Y:S05]  /*1490*/  @P3 BRA `(.L_x_49) ;  /* 0x0000000000283947 */ /* 0x000fea0003800000 */
[----:B--23-5:R-:W2:Y:S02]  /*14a0*/  LDS R2, [UR8+0x8] ;  /* 0x00000808ff027984 */ /* 0x02cea40008000800 */
[----:B--2---:R-:W-:-:S05]  /*14b0*/  LOP3.LUT R2, R2, 0x1800, RZ, 0xb8, !PT ;  /* 0x0000180002027812 */ /* 0x004fca00078eb8ff */
[----:B------:R3:W-:Y:S02]  /*14c0*/  STS [UR8+0x8], R2 ;  /* 0x00000802ff007988 */ /* 0x0007e40008000808 */
.L_x_48:
[----:B------:R-:W-:Y:S05]  /*14d0*/  @P3 BREAK.RELIABLE B4 ;  /* 0x0000000000043942 */ /* 0x000fea0003800100 */
[----:B------:R-:W-:Y:S05]  /*14e0*/  @P3 BRA `(.L_x_50) ;  /* 0x0000000000243947 */ /* 0x000fea0003800000 */
[----:B--23--:R-:W2:Y:S01]  /*14f0*/  LDS R2, [UR8+0x8] ;  /* 0x00000808ff027984 */ /* 0x00cea20008000800 */
[----:B------:R-:W-:-:S05]  /*1500*/  IMAD.MOV.U32 R3, RZ, RZ, 0x6000 ;  /* 0x00006000ff037424 */ /* 0x000fca00078e00ff */
[----:B--2---:R-:W-:-:S04]  /*1510*/  LOP3.LUT R2, R2, 0x6000, R3, 0xd8, !PT ;  /* 0x0000600002027812 */ /* 0x004fc800078ed803 */
[----:B------:R-:W-:-:S05]  /*1520*/  LOP3.LUT R2, R2, 0x400000, RZ, 0xb8, !PT ;  /* 0x0040000002027812 */ /* 0x000fca00078eb8ff */
[----:B------:R2:W-:Y:S02]  /*1530*/  STS [UR8+0x8], R2 ;  /* 0x00000802ff007988 */ /* 0x0005e40008000808 */
.L_x_49:
[----:B------:R-:W-:Y:S05]  /*1540*/  BSYNC.RELIABLE B4 ;  /* 0x0000000000047941 */ /* 0x000fea0003800100 */
.L_x_46:
[----:B--23-5:R-:W2:Y:S02]  /*1550*/  @!P3 LDS R2, [UR8+0x8] ;  /* 0x00000808ff02b984 */ /* 0x02cea40008000800 */
[----:B--2---:R-:W-:-:S05]  /*1560*/  @!P3 LOP3.LUT R2, R2, 0x8000, RZ, 0xb8, !PT ;  /* 0x000080000202b812 */ /* 0x004fca00078eb8ff */
[----:B------:R5:W-:Y:S02]  /*1570*/  @!P3 STS [UR8+0x8], R2 ;  /* 0x00000802ff00b988 */ /* 0x000be40008000808 */
.L_x_50:
[----:B------:R-:W-:Y:S05]  /*1580*/  BSYNC.RECONVERGENT B5 ;  /* 0x0000000000057941 */ /* 0x000fea0003800200 */
.L_x_45:
[----:B------:R-:W-:Y:S05]  /*1590*/  WARPSYNC.ALL ;  /* 0x0000000000007948 */ /* 0x000fea0003800000 */
[----:B------:R-:W-:Y:S01]  /*15a0*/  NOP ;  /* 0x0000000000007918 */ /* 0x000fe20000000000 */
[----:B------:R-:W-:-:S04]  /*15b0*/  UIADD3 UR4, UPT, UPT, UR4, 0x100, URZ ;  /* 0x0000010004047890 */ /* 0x000fc8000fffe0ff */
[----:B------:R-:W-:-:S04]  /*15c0*/  UIADD3 UR20, UP0, UPT, UR4, UR20, URZ ;  /* 0x0000001404147290 */ /* 0x000fc8000ff1e0ff */
[----:B------:R-:W-:Y:S01]  /*15d0*/  ULEA.HI.X.SX32 UR21, UR4, UR21, 0x1, UP0 ;  /* 0x0000001504157291 */ /* 0x000fe200080f0eff */
[----:B------:R-:W-:Y:S11]  /*15e0*/  @P0 BRA `(.L_x_51) ;  /* 0x0000000000300947 */ /* 0x000ff60003800000 */
[----:B--23-5:R-:W2:Y:S01]  /*15f0*/  S2R R2, SR_LANEID ;  /* 0x0000000000027919 */ /* 0x02cea20000000000 */
[----:B------:R-:W-:Y:S05]  /*1600*/  WARPSYNC.ALL ;  /* 0x0000000000007948 */ /* 0x000fea0003800000 */
[----:B------:R-:W-:Y:S01]  /*1610*/  NOP ;  /* 0x0000000000007918 */ /* 0x000fe20000000000 */
[----:B--2---:R-:W-:-:S05]  /*1620*/  IMAD.SHL.U32 R4, R2, 0x4, RZ ;  /* 0x0000000402047824 */ /* 0x004fca00078e00ff */
[----:B------:R-:W2:Y:S01]  /*1630*/  LDS R5, [R4+UR8] ;  /* 0x0000000804057984 */ /* 0x000ea20008000800 */
[----:B------:R-:W-:-:S05]  /*1640*/  IADD3 R2, P1, PT, R4, UR20, RZ ;  /* 0x0000001404027c10 */ /* 0x000fca000ff3e0ff */
[----:B------:R-:W-:-:S05]  /*1650*/  IMAD.X R3, RZ, RZ, UR21, P1 ;  /* 0x00000015ff037e24 */ /* 0x000fca00088e06ff */
[----:B--2---:R2:W3:Y:S01]  /*1660*/  ATOMG.E.EXCH.STRONG.GPU PT, RZ, [R2], R5 ;  /* 0x0000000502ff73a8 */ /* 0x0044e200041ee100 */
[----:B------:R-:W-:-:S04]  /*1670*/  DEPBAR {5,4,3,2,1,0} ;  /* 0x0000003f0000791a */ /* 0x000fc80000000000 */
[----:B------:R-:W5:Y:S02]  /*1680*/  CCTL.E.C.LDCU.IV.DEEP [UR20] ;  /* 0x0000000014007540 */ /* 0x000f640009c08000 */
[----:B-----5:R2:W-:Y:S01]  /*1690*/  UTMACCTL.IV [UR20] ;  /* 0x00000000140079b9 */ /* 0x0205e20008000000 */
[----:B------:R-:W-:Y:S01]  /*16a0*/  NOP ;  /* 0x0000000000007918 */ /* 0x000fe20000000000 */
.L_x_51:
[----:B------:R-:W-:Y:S05]  /*16b0*/  @P0 BRA `(.L_x_52) ;  /* 0x00000000000c0947 */ /* 0x000fea0003800000 */
[----:B------:R0:W-:Y:S01]  /*16c0*/  UTMACMDFLUSH ;  /* 0x00000000000079b7 */ /* 0x0001e20000000000 */
[----:B------:R-:W-:Y:S05]  /*16d0*/  @P0 BRA `(.L_x_52) ;  /* 0x0000000000040947 */ /* 0x000fea0003800000 */
[----:B------:R-:W-:-:S04]  /*16e0*/  DEPBAR.LE SB0, 0x0 ;  /* 0x000080000000791a */ /* 0x000fc80000000000 */
.L_x_52:
[----:B------:R-:W-:Y:S05]  /*16f0*/  WARPSYNC.ALL ;  /* 0x0000000000007948 */ /* 0x000fea0003800000 */
[----:B------:R-:W-:Y:S01]  /*1700*/  NOP ;  /* 0x0000000000007918 */ /* 0x000fe20000000000 */
[----:B---3--:R-:W-:Y:S01]  /*1710*/  BAR.SYNC.DEFER_BLOCKING 0x0 ;  /* 0x0000000000007b1d */ /* 0x008fe20000010000 */
[----:B--2--5:R-:W-:Y:S01]  /*1720*/  SHF.R.U32.HI R2, RZ, 0x5, R0 ;  /* 0x00000005ff027819 */ /* 0x024fe20000011600 */
[----:B------:R-:W-:-:S03]  /*1730*/  USHF.L.U32 UR15, UR15, 0x8, URZ ;  /* 0x000000080f0f7899 */ /* 0x000fc600080006ff */
[----:B------:R-:W-:Y:S01]  /*1740*/  R2UR UR22, R2 ;  /* 0x00000000021672ca */ /* 0x000fe200000e0000 */
[----:B------:R-:W-:Y:S01]  /*1750*/  VOTEU.ALL UP0, P3 ;  /* 0x0000000000ff7886 */ /* 0x000fe20001800000 */
[----:B------:R-:W-:Y:S01]  /*1760*/  UMOV UR4, 0x1 ;  /* 0x0000000100047882 */ /* 0x000fe20000000000 */
[----:B------:R-:W-:Y:S01]  /*1770*/  VOTEU.ALL UP1, P3 ;  /* 0x0000000000ff7886 */ /* 0x000fe20001820000 */
[----:B------:R-:W-:Y:S02]  /*1780*/  BSSY.RECONVERGENT B5, `(.L_x_53) ;  /* 0x0000018000057945 */ /* 0x000fe40003800200 */
[----:B------:R-:W-:-:S04]  /*1790*/  @!UP0 UIADD3 UR10, UPT, UPT, -UR4, 0x100000, URZ ;  /* 0x00100000040a8890 */ /* 0x000fc8000fffe1ff */
[----:B------:R-:W-:Y:S02]  /*17a0*/  @!UP0 USHF.L.U32 UR11, UR10, 0xb, URZ ;  /* 0x0000000b0a0b8899 */ /* 0x000fe400080006ff */
[----:B------:R-:W-:Y:S02]  /*17b0*/  @!UP0 USHF.L.U32 UR10, UR10, 0x1, URZ ;  /* 0x000000010a0a8899 */ /* 0x000fe400080006ff */
[----:B------:R-:W-:-:S04]  /*17c0*/  @!UP0 UIADD3 UR4, UPT, UPT, -UR4, 0x100000, URZ ;  /* 0x0010000004048890 */ /* 0x000fc8000fffe1ff */
[----:B------:R-:W-:Y:S02]  /*17d0*/  @!UP0 USHF.L.U32 UR5, UR4, 0xb, URZ ;  /* 0x0000000b04058899 */ /* 0x000fe400080006ff */
[----:B------:R-:W-:Y:S01]  /*17e0*/  @!UP0 USHF.L.U32 UR4, UR4, 0x1, URZ ;  /* 0x0000000104048899 */ /* 0x000fe200080006ff */
[----:B------:R-:W-:Y:S01]  /*17f0*/  VOTEU.ALL UP0, P3 ;  /* 0x0000000000ff7886 */ /* 0x000fe20001800000 */
[----:B------:R-:W2:Y:S04]  /*1800*/  FENCE.VIEW.ASYNC.S ;  /* 0x00000000000073c6 */ /* 0x000ea80000000000 */
[----:B--2---:R2:W3:Y:S06]  /*1810*/  @!UP0 SYNCS.EXCH.64 URZ, [UR8+0x18000], UR10 ;  /* 0x0180000a08ff85b2 */ /* 0x0044ec0008000100 */
[----:B------:R2:W3:Y:S02]  /*1820*/  @!UP1 SYNCS.EXCH.64 URZ, [UR8+0x18020], UR4 ;  /* 0x0180200408ff95b2 */ /* 0x0004e40008000100 */
[----:B---3--:R-:W-:Y:S06]  /*1830*/  BAR.SYNC.DEFER_BLOCKING 0x0 ;  /* 0x0000000000007b1d */ /* 0x008fec0000010000 */
[----:B------:R-:W-:Y:S05]  /*1840*/  @P3 BRA `(.L_x_54) ;  /* 0x00000000002c3947 */ /* 0x000fea0003800000 */
[----:B--2---:R-:W-:Y:S02]  /*1850*/  UMOV UR4, 0x1 ;  /* 0x0000000100047882 */ /* 0x004fe40000000000 */
[----:B------:R-:W-:-:S04]  /*1860*/  UIADD3 UR10, UPT, UPT, -UR4, 0x100000, URZ ;  /* 0x00100000040a7890 */ /* 0x000fc8000fffe1ff */
[----:B------:R-:W-:Y:S02]  /*1870*/  USHF.L.U32 UR11, UR10, 0xb, URZ ;  /* 0x0000000b0a0b7899 */ /* 0x000fe400080006ff */
[----:B------:R-:W-:Y:S02]  /*1880*/  USHF.L.U32 UR10, UR10, 0x1, URZ ;  /* 0x000000010a0a7899 */ /* 0x000fe400080006ff */
[----:B------:R-:W-:-:S04]  /*1890*/  UIADD3 UR4, UPT, UPT, -UR4, 0x100000, URZ ;  /* 0x0010000004047890 */ /* 0x000fc8000fffe1ff */
[----:B------:R-:W-:Y:S02]  /*18a0*/  USHF.L.U32 UR5, UR4, 0xb, URZ ;  /* 0x0000000b04057899 */ /* 0x000fe400080006ff */
[----:B------:R-:W-:Y:S01]  /*18b0*/  USHF.L.U32 UR4, UR4, 0x1, URZ ;  /* 0x0000000104047899 */ /* 0x000fe200080006ff */
[----:B------:R-:W2:Y:S03]  /*18c0*/  FENCE.VIEW.ASYNC.S ;  /* 0x00000000000073c6 */ /* 0x000ea60000000000 */
[----:B--2---:R3:W5:Y:S08]  /*18d0*/  SYNCS.EXCH.64 URZ, [UR8+0x18008], UR10 ;  /* 0x0180080a08ff75b2 */ /* 0x0047700008000100 */
[----:B------:R3:W2:Y:S02]  /*18e0*/  SYNCS.EXCH.64 URZ, [UR8+0x18028], UR4 ;  /* 0x0180280408ff75b2 */ /* 0x0006a40008000100 */
[----:B---3--:R-:W-:Y:S01]  /*18f0*/  NOP ;  /* 0x0000000000007918 */ /* 0x008fe20000000000 */
.L_x_54:
[----:B--2---:R-:W-:Y:S05]  /*1900*/  BSYNC.RECONVERGENT B5 ;  /* 0x0000000000057941 */ /* 0x004fea0003800200 */
.L_x_53:
[----:B-----5:R-:W-:Y:S06]  /*1910*/  BAR.SYNC.DEFER_BLOCKING 0x0 ;  /* 0x0000000000007b1d */ /* 0x020fec0000010000 */
[----:B------:R-:W-:Y:S04]  /*1920*/  BSSY.RECONVERGENT B5, `(.L_x_55) ;  /* 0x000000d000057945 */ /* 0x000fe80003800200 */
[----:B------:R-:W-:Y:S05]  /*1930*/  @P3 BRA `(.L_x_56) ;  /* 0x00000000002c3947 */ /* 0x000fea0003800000 */
[----:B------:R-:W-:Y:S02]  /*1940*/  UMOV UR4, 0x1 ;  /* 0x0000000100047882 */ /* 0x000fe40000000000 */
[----:B------:R-:W-:-:S04]  /*1950*/  UIADD3 UR10, UPT, UPT, -UR4, 0x100000, URZ ;  /* 0x00100000040a7890 */ /* 0x000fc8000fffe1ff */
[----:B------:R-:W-:Y:S02]  /*1960*/  USHF.L.U32 UR11, UR10, 0xb, URZ ;  /* 0x0000000b0a0b7899 */ /* 0x000fe400080006ff */
[----:B------:R-:W-:Y:S02]  /*1970*/  USHF.L.U32 UR10, UR10, 0x1, URZ ;  /* 0x000000010a0a7899 */ /* 0x000fe400080006ff */
[----:B------:R-:W-:-:S04]  /*1980*/  UIADD3 UR4, UPT, UPT, -UR4, 0x100000, URZ ;  /* 0x0010000004047890 */ /* 0x000fc8000fffe1ff */
[----:B------:R-:W-:Y:S02]  /*1990*/  USHF.L.U32 UR5, UR4, 0xb, URZ ;  /* 0x0000000b04057899 */ /* 0x000fe400080006ff */
[----:B------:R-:W-:Y:S01]  /*19a0*/  USHF.L.U32 UR4, UR4, 0x1, URZ ;  /* 0x0000000104047899 */ /* 0x000fe200080006ff */
[----:B------:R-:W2:Y:S03]  /*19b0*/  FENCE.VIEW.ASYNC.S ;  /* 0x00000000000073c6 */ /* 0x000ea60000000000 */
[----:B--2---:R2:W3:Y:S08]  /*19c0*/  SYNCS.EXCH.64 URZ, [UR8+0x18010], UR10 ;  /* 0x0180100a08ff75b2 */ /* 0x0044f00008000100 */
[----:B------:R2:W5:Y:S01]  /*19d0*/  SYNCS.EXCH.64 URZ, [UR8+0x18030], UR4 ;  /* 0x0180300408ff75b2 */ /* 0x0005620008000100 */
[----:B------:R-:W-:Y:S01]  /*19e0*/  NOP ;  /* 0x0000000000007918 */ /* 0x000fe20000000000 */
.L_x_56:
[----:B--2---:R-:W-:Y:S05]  /*19f0*/  BSYNC.RECONVERGENT B5 ;  /* 0x0000000000057941 */ /* 0x004fea0003800200 */
.L_x_55:
[----:B---3-5:R-:W-:Y:S01]  /*1a00*/  BAR.SYNC.DEFER_BLOCKING 0x0 ;  /* 0x0000000000007b1d */ /* 0x028fe20000010000 */
[----:B------:R-:W-:Y:S01]  /*1a10*/  UIADD3 UR12, UPT, UPT, UR8, 0x18020, URZ ;  /* 0x00018020080c7890 */ /* 0x000fe2000fffe0ff */
[----:B------:R-:W-:Y:S01]  /*1a20*/  ISETP.GE.AND P0, PT, R13, 0x1, PT ;  /* 0x000000010d00780c */ /* 0x000fe20003f06270 */
[----:B------:R-:W-:-:S03]  /*1a30*/  USHF.L.U32 UR19, UR7, 0x7, URZ ;  /* 0x0000000707137899 */ /* 0x000fc600080006ff */
        /* <DEDUP_REMOVED lines=13> */
.L_x_58:
[----:B--2---:R-:W-:Y:S05]  /*1b10*/  BSYNC.RECONVERGENT B5 ;  /* 0x0000000000057941 */ /* 0x004fea0003800200 */
.L_x_57:
[----:B------:R-:W-:Y:S05]  /*1b20*/  @!P0 BRA `(.L_x_59) ;  /* 0x0000000800148947 */ /* 0x000fea0003800000 */
[----:B---3-5:R-:W-:Y:S01]  /*1b30*/  BAR.SYNC.DEFER_BLOCKING 0x0 ;  /* 0x0000000000007b1d */ /* 0x028fe20000010000 */
[----:B------:R-:W-:Y:S01]  /*1b40*/  ELECT P1, URZ, PT ;  /* 0x0000000000ff782f */ /* 0x000fe20003820000 */
[----:B------:R-:W-:Y:S01]  /*1b50*/  @!P3 IMAD.MOV.U32 R2, RZ, RZ, 0x6000 ;  /* 0x00006000ff02b424 */ /* 0x000fe200078e00ff */
[----:B------:R-:W-:Y:S02]  /*1b60*/  UIADD3 UR16, UPT, UPT, UR8, 0x10000, URZ ;  /* 0x0001000008107890 */ /* 0x000fe4000fffe0ff */
[----:B------:R-:W-:Y:S02]  /*1b70*/  ISETP.LT.U32.AND P1, PT, R10, 0x20, P1 ;  /* 0x000000200a00780c */ /* 0x000fe40000f21070 */
[----:B------:R-:W-:Y:S01]  /*1b80*/  ELECT P0, URZ, PT ;  /* 0x0000000000ff782f */ /* 0x000fe20003800000 */
[----:B------:R-:W-:-:S03]  /*1b90*/  UMOV UR11, UR15 ;  /* 0x0000000f000b7c82 */ /* 0x000fc60008000000 */
[----:B------:R-:W-:-:S07]  /*1ba0*/  ISETP.LT.U32.AND P0, PT, R10, 0x20, P0 ;  /* 0x000000200a00780c */ /* 0x000fce0000701070 */
[----:B------:R-:W-:Y:S01]  /*1bb0*/  VOTEU.ANY UP0, P1 ;  /* 0x0000000000ff7886 */ /* 0x000fe20000800100 */
[----:B------:R-:W-:-:S04]  /*1bc0*/  VOTEU.ANY UP2, P1 ;  /* 0x0000000000ff7886 */ /* 0x000fc80000840100 */
[----:B------:R-:W-:Y:S02]  /*1bd0*/  @UP0 UIADD3 UR17, UPT, UPT, UR8, 0x18000, URZ ;  /* 0x0001800008110890 */ /* 0x000fe4000fffe0ff */
[----:B------:R2:W-:Y:S01]  /*1be0*/  @!P3 SYNCS.ARRIVE.TRANS64 RZ, [UR8+0x18000], R2 ;  /* 0x01800002ffffb9a7 */ /* 0x0005e20008000008 */
[----:B------:R-:W-:Y:S01]  /*1bf0*/  @UP0 UMOV UR18, URZ ;  /* 0x000000ff00120c82 */ /* 0x000fe20008000000 */
[----:B------:R-:W-:Y:S01]  /*1c00*/  BAR.SYNC.DEFER_BLOCKING 0x0 ;  /* 0x0000000000007b1d */ /* 0x000fe20000010000 */
[----:B------:R-:W-:-:S05]  /*1c10*/  UISETP.NE.U32.AND UP0, UPT, UR22, URZ, UPT ;  /* 0x000000ff1600728c */ /* 0x000fca000bf05070 */
[----:B------:R-:W-:Y:S01]  /*1c20*/  VOTEU.ANY UP1, P0 ;  /* 0x0000000000ff7886 */ /* 0x000fe20000020100 */
[----:B------:R-:W-:-:S04]  /*1c30*/  VOTEU.ANY UP3, P0 ;  /* 0x0000000000ff7886 */ /* 0x000fc80000060100 */
[----:B------:R-:W-:Y:S01]  /*1c40*/  @UP1 UIADD3 UR9, UPT, UPT, UR8, 0x18000, URZ ;  /* 0x0001800008091890 */ /* 0x000fe2000fffe0ff */
[----:B------:R-:W-:Y:S01]  /*1c50*/  @UP1 UMOV UR10, URZ ;  /* 0x000000ff000a1c82 */ /* 0x000fe20008000000 */
[----:B------:R2:W-:Y:S01]  /*1c60*/  @UP2 UTMALDG.2D [UR16], [UR24] ;  /* 0x00000010180025b4 */ /* 0x0005e20008008000 */
[----:B------:R3:W-:Y:S06]  /*1c70*/  MEMBAR.ALL.CTA ;  /* 0x0000000000007992 */ /* 0x0007ec0000008000 */
[----:B---3--:R-:W3:Y:S02]  /*1c80*/  FENCE.VIEW.ASYNC.S ;  /* 0x00000000000073c6 */ /* 0x008ee40000000000 */
[----:B---3--:R-:W-:Y:S06]  /*1c90*/  BAR.SYNC.DEFER_BLOCKING 0x0 ;  /* 0x0000000000007b1d */ /* 0x008fec0000010000 */
[----:B------:R2:W-:Y:S02]  /*1ca0*/  @UP3 UTMALDG.2D [UR8], [UR26] ;  /* 0x000000081a0035b4 */ /* 0x0005e40008008000 */
[----:B------:R-:W-:Y:S06]  /*1cb0*/  BAR.SYNC.DEFER_BLOCKING 0x0 ;  /* 0x0000000000007b1d */ /* 0x000fec0000010000 */
[----:B------:R-:W3:Y:S02]  /*1cc0*/  SYNCS.PHASECHK.TRANS64.TRYWAIT P0, [UR8+0x18000], RZ ;  /* 0x018000ffff0075a7 */ /* 0x000ee40008001108 */
[----:B--23--:R-:W-:Y:S05]  /*1cd0*/  @!P0 BRA `(.L_x_60) ;  /* 0x0000001400ac8947 */ /* 0x00cfea0003800000 */
.L_x_78:
[----:B------:R-:W-:Y:S05]  /*1ce0*/  BRA.U UP0, `(.L_x_61) ;  /* 0x00000001004c7547 */ /* 0x000fea000b800000 */
[----:B------:R-:W-:Y:S02]  /*1cf0*/  USHF.R.U32.HI UR4, URZ, 0x4, UR16 ;  /* 0x00000004ff047899 */ /* 0x000fe40008011610 */
[----:B------:R-:W-:Y:S02]  /*1d00*/  USHF.R.U32.HI UR6, URZ, 0x4, UR8 ;  /* 0x00000004ff067899 */ /* 0x000fe40008011608 */
[----:B------:R-:W-:Y:S02]  /*1d10*/  USGXT.U32 UR4, UR4, 0xe ;  /* 0x0000000e0404789a */ /* 0x000fe40008000000 */
[----:B------:R-:W-:Y:S01]  /*1d20*/  USGXT.U32 UR6, UR6, 0xe ;  /* 0x0000000e0606789a */ /* 0x000fe20008000000 */
[----:B------:R-:W-:Y:S01]  /*1d30*/  UMOV UR10, 0xfffffffe ;  /* 0xfffffffe000a7882 */ /* 0x000fe20000000000 */
[----:B------:R-:W-:Y:S01]  /*1d40*/  UMOV UR11, 0x7fffbfdf ;  /* 0x7fffbfdf000b7882 */ /* 0x000fe20000000000 */
[----:B------:R-:W-:Y:S01]  /*1d50*/  UMOV UR5, URZ ;  /* 0x000000ff00057c82 */ /* 0x000fe20008000000 */
[----:B------:R-:W-:Y:S01]  /*1d60*/  UMOV UR7, URZ ;  /* 0x000000ff00077c82 */ /* 0x000fe20008000000 */
[----:B------:R-:W-:-:S02]  /*1d70*/  UIADD3.64 UR16, UPT, UPT, UR4, -UR10, URZ ;  /* 0x8000000a04107297 */ /* 0x000fc4000fffe0ff */
[----:B------:R-:W-:Y:S01]  /*1d80*/  UIADD3.64 UR10, UPT, UPT, UR6, -UR10, URZ ;  /* 0x8000000a060a7297 */ /* 0x000fe2000fffe0ff */
[----:B------:R-:W-:Y:S01]  /*1d90*/  UMOV UR28, 0x0 ;  /* 0x00000000001c7882 */ /* 0x000fe20000000000 */
[----:B------:R-:W-:Y:S01]  /*1da0*/  UMOV UR29, 0x8400010 ;  /* 0x08400010001d7882 */ /* 0x000fe20000000000 */
[----:B------:R-:W-:Y:S01]  /*1db0*/  UMOV UR5, 0x80004020 ;  /* 0x8000402000057882 */ /* 0x000fe20000000000 */
[----:B------:R-:W-:Y:S01]  /*1dc0*/  UMOV UR7, 0x80004020 ;  /* 0x8000402000077882 */ /* 0x000fe20000000000 */
[----:B------:R-:W-:Y:S01]  /*1dd0*/  UMOV UR30, 0x0 ;  /* 0x00000000001e7882 */ /* 0x000fe20000000000 */
[----:B------:R-:W-:Y:S01]  /*1de0*/  UMOV UR31, 0x8400010 ;  /* 0x08400010001f7882 */ /* 0x000fe20000000000 */
[----:B------:R2:W-:Y:S02]  /*1df0*/  UTCHMMA gdesc[UR4], gdesc[UR6], tmem[UR23], tmem[UR28], idesc[UR29], !UPT ;  /* 0x00ff1c06040075ea */ /* 0x0005e4000f800017 */
[----:B------:R2:W-:Y:S01]  /*1e00*/  UTCHMMA gdesc[UR16], gdesc[UR10], tmem[UR23], tmem[UR30], idesc[UR31], UPT ;  /* 0x00ff1e0a100075ea */ /* 0x0005e2000b800017 */
[----:B------:R-:W-:-:S02]  /*1e10*/  NOP ;  /* 0x0000000000007918 */ /* 0x000fc40000000000 */
.L_x_61:
[----:B------:R-:W-:Y:S01]  /*1e20*/  ELECT P0, URZ, PT ;  /* 0x0000000000ff782f */ /* 0x000fe20003800000 */
[----:B--2---:R-:W-:Y:S01]  /*1e30*/  UMOV UR4, UR12 ;  /* 0x0000000c00047c82 */ /* 0x004fe20008000000 */
[----:B------:R-:W-:Y:S02]  /*1e40*/  UMOV UR5, URZ ;  /* 0x000000ff00057c82 */ /* 0x000fe40008000000 */
[----:B------:R-:W-:-:S13]  /*1e50*/  ISETP.LT.U32.AND P0, PT, R10, 0x20, P0 ;  /* 0x000000200a00780c */ /* 0x000fda0000701070 */
[----:B------:R-:W-:Y:S01]  /*1e60*/  VOTEU.ANY UP0, P0 ;  /* 0x0000000000ff7886 */ /* 0x000fe20000000100 */
[----:B------:R-:W-:Y:S01]  /*1e70*/  VOTEU.ANY UP1, P0 ;  /* 0x0000000000ff7886 */ /* 0x000fe20000020100 */
[----:B------:R-:W-:-:S03]  /*1e80*/  ISETP.GE.U32.AND P0, PT, R13, 0x21, PT ;  /* 0x000000210d00780c */ /* 0x000fc60003f06070 */
[----:B------:R-:W-:Y:S02]  /*1e90*/  @UP0 UMOV UR4, UR4 ;  /* 0x0000000400040c82 */ /* 0x000fe40008000000 */
[----:B------:R2:W-:Y:S01]  /*1ea0*/  @UP1 UTCBAR [UR4], URZ ;  /* 0x000000ff040013e9 */ /* 0x0005e200080000ff */
[----:B------:R-:W-:Y:S06]  /*1eb0*/  BAR.SYNC.DEFER_BLOCKING 0x0 ;  /* 0x0000000000007b1d */ /* 0x000fec0000010000 */
[----:B------:R-:W3:Y:S02]  /*1ec0*/  SYNCS.PHASECHK.TRANS64.TRYWAIT P1, [UR8+0x18020], RZ ;  /* 0x018020ffff0075a7 */ /* 0x000ee40008021108 */
[----:B--23--:R-:W-:Y:S05]  /*1ed0*/  @!P1 BRA `(.L_x_62) ;  /* 0x0000001400389947 */ /* 0x00cfea0003800000 */
.L_x_79:
[----:B------:R-:W-:Y:S01]  /*1ee0*/  UMOV UR4, URZ ;  /* 0x000000ff00047c82 */ /* 0x000fe20008000000 */
[----:B------:R-:W-:Y:S05]  /*1ef0*/  @!P0 BRA `(.L_x_59) ;  /* 0x0000000400208947 */ /* 0x000fea0003800000 */
[----:B------:R-:W2:Y:S01]  /*1f00*/  LDCU UR29, c[0x0][0x3a0] ;  /* 0x00007400ff1d77ac */ /* 0x000ea20008000800 */
[----:B------:R-:W-:Y:S01]  /*1f10*/  UMOV UR9, 0x1 ;  /* 0x0000000100097882 */ /* 0x000fe20000000000 */
[----:B------:R-:W-:-:S05]  /*1f20*/  UMOV UR18, 0x20 ;  /* 0x0000002000127882 */ /* 0x000fca0000000000 */
.L_x_66:
[----:B------:R-:W-:Y:S01]  /*1f30*/  BAR.SYNC.DEFER_BLOCKING 0x0 ;  /* 0x0000000000007b1d */ /* 0x000fe20000010000 */
[----:B------:R-:W-:Y:S01]  /*1f40*/  ULEA UR28, UR9, UR8, 0x3 ;  /* 0x00000008091c7291 */ /* 0x000fe2000f8e18ff */
[----:B------:R-:W-:Y:S01]  /*1f50*/  @!P3 IMAD.MOV.U32 R2, RZ, RZ, 0x6000 ;  /* 0x00006000ff02b424 */ /* 0x000fe200078e00ff */
[----:B------:R-:W-:Y:S01]  /*1f60*/  ELECT P1, URZ, PT ;  /* 0x0000000000ff782f */ /* 0x000fe20003820000 */
[----:B------:R-:W-:-:S03]  /*1f70*/  ULEA UR16, UR9, UR8, 0xd ;  /* 0x0000000809107291 */ /* 0x000fc6000f8e68ff */
[----:B------:R-:W-:Y:S02]  /*1f80*/  ISETP.LT.U32.AND P1, PT, R10, 0x20, P1 ;  /* 0x000000200a00780c */ /* 0x000fe40000f21070 */
[----:B------:R-:W-:Y:S01]  /*1f90*/  ELECT P0, URZ, PT ;  /* 0x0000000000ff782f */ /* 0x000fe20003800000 */
[----:B------:R-:W-:-:S03]  /*1fa0*/  UIADD3 UR16, UPT, UPT, UR16, 0x10000, URZ ;  /* 0x0001000010107890 */ /* 0x000fc6000fffe0ff */
[----:B------:R-:W-:Y:S01]  /*1fb0*/  ISETP.LT.U32.AND P0, PT, R10, 0x20, P0 ;  /* 0x000000200a00780c */ /* 0x000fe20000701070 */
[----:B------:R-:W-:Y:S01]  /*1fc0*/  ULEA UR12, UR9, UR8, 0xe ;  /* 0x00000008090c7291 */ /* 0x000fe2000f8e70ff */
[----:B------:R-:W-:Y:S01]  /*1fd0*/  UMOV UR14, UR18 ;  /* 0x00000012000e7c82 */ /* 0x000fe20008000000 */
[----:B------:R-:W-:-:S04]  /*1fe0*/  USHF.L.U32 UR5, UR4, 0x1f, URZ ;  /* 0x0000001f04057899 */ /* 0x000fc800080006ff */
[----:B------:R-:W-:Y:S01]  /*1ff0*/  VOTEU.ANY UP0, P1 ;  /* 0x0000000000ff7886 */ /* 0x000fe20000800100 */
[----:B------:R3:W-:Y:S04]  /*2000*/  @!P3 SYNCS.ARRIVE.TRANS64 RZ, [UR28+0x18000], R2 ;  /* 0x01800002ffffb9a7 */ /* 0x0007e8000800001c */
[----:B------:R-:W-:Y:S01]  /*2010*/  @UP0 UIADD3 UR17, UPT, UPT, UR28, 0x18000, URZ ;  /* 0x000180001c110890 */ /* 0x000fe2000fffe0ff */
[----:B------:R-:W-:Y:S01]  /*2020*/  VOTEU.ANY UP0, P1 ;  /* 0x0000000000ff7886 */ /* 0x000fe20000800100 */
[----:B------:R-:W-:Y:S01]  /*2030*/  BAR.SYNC.DEFER_BLOCKING 0x0 ;  /* 0x0000000000007b1d */ /* 0x000fe20000010000 */
[----:B---3--:R-:W-:-:S05]  /*2040*/  IMAD.U32 R2, RZ, RZ, UR5 ;  /* 0x00000005ff027e24 */ /* 0x008fca000f8e00ff */
[----:B------:R-:W-:-:S05]  /*2050*/  VOTEU.ANY UP1, P0 ;  /* 0x0000000000ff7886 */ /* 0x000fca0000020100 */
[----:B------:R-:W-:Y:S01]  /*2060*/  @UP1 UIADD3 UR13, UPT, UPT, UR28, 0x18000, URZ ;  /* 0x000180001c0d1890 */ /* 0x000fe2000fffe0ff */
[----:B------:R-:W-:Y:S01]  /*2070*/  VOTEU.ANY UP1, P0 ;  /* 0x0000000000ff7886 */ /* 0x000fe20000020100 */
[----:B------:R3:W-:Y:S01]  /*2080*/  @UP0 UTMALDG.2D [UR16], [UR24] ;  /* 0x00000010180005b4 */ /* 0x0007e20008008000 */
[----:B------:R-:W-:Y:S01]  /*2090*/  UISETP.NE.U32.AND UP0, UPT, UR22, URZ, UPT ;  /* 0x000000ff1600728c */ /* 0x000fe2000bf05070 */
[----:B------:R5:W-:Y:S06]  /*20a0*/  MEMBAR.ALL.CTA ;  /* 0x0000000000007992 */ /* 0x000bec0000008000 */
[----:B-----5:R-:W5:Y:S02]  /*20b0*/  FENCE.VIEW.ASYNC.S ;  /* 0x00000000000073c6 */ /* 0x020f640000000000 */
[----:B-----5:R-:W-:Y:S06]  /*20c0*/  BAR.SYNC.DEFER_BLOCKING 0x0 ;  /* 0x0000000000007b1d */ /* 0x020fec0000010000 */
[----:B------:R3:W-:Y:S02]  /*20d0*/  @UP1 UTMALDG.2D [UR12], [UR26] ;  /* 0x0000000c1a0015b4 */ /* 0x0007e40008008000 */
[----:B------:R-:W-:Y:S06]  /*20e0*/  BAR.SYNC.DEFER_BLOCKING 0x0 ;  /* 0x0000000000007b1d */ /* 0x000fec0000010000 */
[----:B------:R-:W5:Y:S02]  /*20f0*/  SYNCS.PHASECHK.TRANS64.TRYWAIT P0, [UR28+0x18000], R2 ;  /* 0x01800002ff0075a7 */ /* 0x000f64000800111c */
[----:B---3-5:R-:W-:Y:S05]  /*2100*/  @!P0 BRA `(.L_x_63) ;  /* 0x0000001000b88947 */ /* 0x028fea0003800000 */
.L_x_80:
[----:B------:R-:W-:Y:S05]  /*2110*/  BRA.U UP0, `(.L_x_64) ;  /* 0x00000001004c7547 */ /* 0x000fea000b800000 */
[----:B------:R-:W-:Y:S02]  /*2120*/  USHF.R.U32.HI UR10, URZ, 0x4, UR16 ;  /* 0x00000004ff0a7899 */ /* 0x000fe40008011610 */
[----:B------:R-:W-:Y:S02]  /*2130*/  USHF.R.U32.HI UR12, URZ, 0x4, UR12 ;  /* 0x00000004ff0c7899 */ /* 0x000fe4000801160c */
[----:B------:R-:W-:Y:S02]  /*2140*/  USGXT.U32 UR10, UR10, 0xe ;  /* 0x0000000e0a0a789a */ /* 0x000fe40008000000 */
[----:B------:R-:W-:Y:S02]  /*2150*/  USGXT.U32 UR12, UR12, 0xe ;  /* 0x0000000e0c0c789a */ /* 0x000fe40008000000 */
[----:B------:R-:W-:Y:S02]  /*2160*/  UIADD3 UR16, UP0, UPT, UR10, 0x2, URZ ;  /* 0x000000020a107890 */ /* 0x000fe4000ff1e0ff */
[----:B------:R-:W-:Y:S01]  /*2170*/  UIADD3 UR30, UP1, UPT, UR12, 0x2, URZ ;  /* 0x000000020c1e7890 */ /* 0x000fe2000ff3e0ff */
[----:B------:R-:W-:Y:S01]  /*2180*/  UMOV UR5, URZ ;  /* 0x000000ff00057c82 */ /* 0x000fe20008000000 */
[----:B------:R-:W-:Y:S01]  /*2190*/  UMOV UR6, URZ ;  /* 0x000000ff00067c82 */ /* 0x000fe20008000000 */
[----:B------:R-:W-:-:S02]  /*21a0*/  UIADD3.X UR17, UPT, UPT, UR5, -0x7fffbfe0, URZ, UP0, !UPT ;  /* 0x8000402005117890 */ /* 0x000fc400087fe4ff */
[----:B------:R-:W-:Y:S01]  /*21b0*/  UIADD3.X UR31, UPT, UPT, UR6, -0x7fffbfe0, URZ, UP1, !UPT ;  /* 0x80004020061f7890 */ /* 0x000fe20008ffe4ff */
[----:B------:R-:W-:Y:S01]  /*21c0*/  UMOV UR32, 0x0 ;  /* 0x0000000000207882 */ /* 0x000fe20000000000 */
[----:B------:R-:W-:Y:S01]  /*21d0*/  UMOV UR33, 0x8400010 ;  /* 0x0840001000217882 */ /* 0x000fe20000000000 */
[----:B------:R-:W-:Y:S01]  /*21e0*/  UMOV UR11, 0x80004020 ;  /* 0x80004020000b7882 */ /* 0x000fe20000000000 */
[----:B------:R-:W-:Y:S01]  /*21f0*/  UMOV UR13, 0x80004020 ;  /* 0x80004020000d7882 */ /* 0x000fe20000000000 */
[----:B------:R-:W-:Y:S01]  /*2200*/  UMOV UR6, 0x0 ;  /* 0x0000000000067882 */ /* 0x000fe20000000000 */
[----:B------:R-:W-:Y:S01]  /*2210*/  UMOV UR7, 0x8400010 ;  /* 0x0840001000077882 */ /* 0x000fe20000000000 */
[----:B------:R3:W-:Y:S02]  /*2220*/  UTCHMMA gdesc[UR10], gdesc[UR12], tmem[UR23], tmem[UR32], idesc[UR33], UPT ;  /* 0x00ff200c0a0075ea */ /* 0x0007e4000b800017 */
[----:B------:R3:W-:Y:S01]  /*2230*/  UTCHMMA gdesc[UR16], gdesc[UR30], tmem[UR23], tmem[UR6], idesc[UR7], UPT ;  /* 0x00ff061e100075ea */ /* 0x0007e2000b800017 */
[----:B------:R-:W-:-:S02]  /*2240*/  NOP ;  /* 0x0000000000007918 */ /* 0x000fc40000000000 */
.L_x_64:
[----:B------:R-:W-:Y:S01]  /*2250*/  ELECT P0, URZ, PT ;  /* 0x0000000000ff782f */ /* 0x000fe20003800000 */
[----:B---3--:R-:W-:-:S03]  /*2260*/  UIADD3 UR6, UPT, UPT, UR28, 0x18020, URZ ;  /* 0x000180201c067890 */ /* 0x008fc6000fffe0ff */
[----:B------:R-:W-:Y:S01]  /*2270*/  ISETP.LT.U32.AND P0, PT, R10, 0x20, P0 ;  /* 0x000000200a00780c */ /* 0x000fe20000701070 */
[----:B------:R-:W-:-:S12]  /*2280*/  UMOV UR7, URZ ;  /* 0x000000ff00077c82 */ /* 0x000fd80008000000 */
[----:B------:R-:W-:Y:S01]  /*2290*/  VOTEU.ANY UP0, P0 ;  /* 0x0000000000ff7886 */ /* 0x000fe20000000100 */
[----:B------:R-:W-:-:S04]  /*22a0*/  VOTEU.ANY UP1, P0 ;  /* 0x0000000000ff7886 */ /* 0x000fc80000020100 */
[----:B------:R-:W-:Y:S02]  /*22b0*/  @UP0 UMOV UR6, UR6 ;  /* 0x0000000600060c82 */ /* 0x000fe40008000000 */
[----:B------:R3:W-:Y:S01]  /*22c0*/  @UP1 UTCBAR [UR6], URZ ;  /* 0x000000ff060013e9 */ /* 0x0007e200080000ff */
[----:B------:R-:W-:Y:S06]  /*22d0*/  BAR.SYNC.DEFER_BLOCKING 0x0 ;  /* 0x0000000000007b1d */ /* 0x000fec0000010000 */
[----:B------:R-:W5:Y:S02]  /*22e0*/  SYNCS.PHASECHK.TRANS64.TRYWAIT P0, [UR28+0x18020], R2 ;  /* 0x01802002ff0075a7 */ /* 0x000f64000800111c */
[----:B---3-5:R-:W-:Y:S05]  /*22f0*/  @!P0 BRA `(.L_x_65) ;  /* 0x0000001000488947 */ /* 0x028fea0003800000 */
.L_x_81:
[----:B------:R-:W-:Y:S02]  /*2300*/  UIADD3 UR9, UPT, UPT, UR9, 0x1, URZ ;  /* 0x0000000109097890 */ /* 0x000fe4000fffe0ff */
[----:B------:R-:W-:Y:S02]  /*2310*/  UIADD3 UR18, UPT, UPT, UR18, 0x20, URZ ;  /* 0x0000002012127890 */ /* 0x000fe4000fffe0ff */
[----:B------:R-:W-:-:S04]  /*2320*/  UISETP.NE.U32.AND UP0, UPT, UR9, 0x4, UPT ;  /* 0x000000040900788c */ /* 0x000fc8000bf05070 */
[----:B------:R-:W-:Y:S02]  /*2330*/  USEL UR5, URZ, 0x1, UP0 ;  /* 0x00000001ff057887 */ /* 0x000fe40008000000 */
[----:B------:R-:W-:Y:S02]  /*2340*/  USEL UR9, UR9, URZ, UP0 ;  /* 0x000000ff09097287 */ /* 0x000fe40008000000 */
[----:B--2---:R-:W-:Y:S02]  /*2350*/  UISETP.GE.AND UP0, UPT, UR18, UR29, UPT ;  /* 0x0000001d1200728c */ /* 0x004fe4000bf06270 */
[----:B------:R-:W-:-:S07]  /*2360*/  ULOP3.LUT UR4, UR4, UR5, URZ, 0x3c, !UPT ;  /* 0x0000000504047292 */ /* 0x000fce000f8e3cff */
[----:B------:R-:W-:Y:S05]  /*2370*/  BRA.U !UP0, `(.L_x_66) ;  /* 0xfffffff908ec7547 */ /* 0x000fea000b83ffff */
.L_x_59:
[----:B---3-5:R-:W-:Y:S06]  /*2380*/  BAR.SYNC.DEFER_BLOCKING 0x0 ;  /* 0x0000000000007b1d */ /* 0x028fec0000010000 */
[----:B------:R-:W-:Y:S04]  /*2390*/  BSSY.RECONVERGENT B5, `(.L_x_67) ;  /* 0x0000004000057945 */ /* 0x000fe80003800200 */
[----:B------:R-:W-:Y:S05]  /*23a0*/  @P3 BRA `(.L_x_68) ;  /* 0x0000000000083947 */ /* 0x000fea0003800000 */
[----:B------:R-:W2:Y:S02]  /*23b0*/  SYNCS.CCTL.IV [UR8+0x18000] ;  /* 0x01800000ff0079b1 */ /* 0x000ea40008000008 */
[----:B--2---:R-:W2:Y:S02]  /*23c0*/  SYNCS.CCTL.IV [UR8+0x18020] ;  /* 0x01802000ff0079b1 */ /* 0x004ea40008000008 */
.L_x_68:
[----:B------:R-:W-:Y:S05]  /*23d0*/  BSYNC.RECONVERGENT B5 ;  /* 0x0000000000057941 */ /* 0x000fea0003800200 */
.L_x_67:
[----:B--2---:R-:W-:Y:S06]  /*23e0*/  BAR.SYNC.DEFER_BLOCKING 0x0 ;  /* 0x0000000000007b1d */ /* 0x004fec0000010000 */
[----:B------:R-:W-:Y:S04]  /*23f0*/  BSSY.RECONVERGENT B5, `(.L_x_69) ;  /* 0x0000004000057945 */ /* 0x000fe80003800200 */
[----:B------:R-:W-:Y:S05]  /*2400*/  @P3 BRA `(.L_x_70) ;  /* 0x0000000000083947 */ /* 0x000fea0003800000 */
[----:B------:R-:W2:Y:S02]  /*2410*/  SYNCS.CCTL.IV [UR8+0x18008] ;  /* 0x01800800ff0079b1 */ /* 0x000ea40008000008 */
[----:B--2---:R-:W2:Y:S02]  /*2420*/  SYNCS.CCTL.IV [UR8+0x18028] ;  /* 0x01802800ff0079b1 */ /* 0x004ea40008000008 */
.L_x_70:
[----:B------:R-:W-:Y:S05]  /*2430*/  BSYNC.RECONVERGENT B5 ;  /* 0x0000000000057941 */ /* 0x000fea0003800200 */
.L_x_69:
[----:B--2---:R-:W-:Y:S06]  /*2440*/  BAR.SYNC.DEFER_BLOCKING 0x0 ;  /* 0x0000000000007b1d */ /* 0x004fec0000010000 */
[----:B------:R-:W-:Y:S04]  /*2450*/  BSSY.RECONVERGENT B5, `(.L_x_71) ;  /* 0x0000004000057945 */ /* 0x000fe80003800200 */
[----:B------:R-:W-:Y:S05]  /*2460*/  @P3 BRA `(.L_x_72) ;  /* 0x0000000000083947 */ /* 0x000fea0003800000 */
[----:B------:R-:W2:Y:S02]  /*2470*/  SYNCS.CCTL.IV [UR8+0x18010] ;  /* 0x01801000ff0079b1 */ /* 0x000ea40008000008 */
[----:B--2---:R-:W2:Y:S02]  /*2480*/  SYNCS.CCTL.IV [UR8+0x18030] ;  /* 0x01803000ff0079b1 */ /* 0x004ea40008000008 */
.L_x_72:
[----:B------:R-:W-:Y:S05]  /*2490*/  BSYNC.RECONVERGENT B5 ;  /* 0x0000000000057941 */ /* 0x000fea0003800200 */
.L_x_71:
[----:B--2---:R-:W-:Y:S06]  /*24a0*/  BAR.SYNC.DEFER_BLOCKING 0x0 ;  /* 0x0000000000007b1d */ /* 0x004fec0000010000 */
[----:B------:R-:W-:Y:S04]  /*24b0*/  BSSY.RECONVERGENT B5, `(.L_x_73) ;  /* 0x0000004000057945 */ /* 0x000fe80003800200 */
[----:B------:R-:W-:Y:S05]  /*24c0*/  @P3 BRA `(.L_x_74) ;  /* 0x0000000000083947 */ /* 0x000fea0003800000 */
[----:B------:R-:W2:Y:S02]  /*24d0*/  SYNCS.CCTL.IV [UR8+0x18018] ;  /* 0x01801800ff0079b1 */ /* 0x000ea40008000008 */
[----:B--2---:R-:W2:Y:S02]  /*24e0*/  SYNCS.CCTL.IV [UR8+0x18038] ;  /* 0x01803800ff0079b1 */ /* 0x004ea40008000008 */
.L_x_74:
[----:B------:R-:W-:Y:S05]  /*24f0*/  BSYNC.RECONVERGENT B5 ;  /* 0x0000000000057941 */ /* 0x000fea0003800200 */
.L_x_73:
[----:B------:R-:W-:Y:S01]  /*2500*/  ULOP3.LUT UR22, UR22, 0x3, URZ, 0xc0, !UPT ;  /* 0x0000000316167892 */ /* 0x000fe2000f8ec0ff */
[C---:B------:R-:W-:Y:S01]  /*2510*/  IMAD.SHL.U32 R2, R0.reuse, 0x80, RZ ;  /* 0x0000008000027824 */ /* 0x040fe200078e00ff */
[----:B------:R-:W-:Y:S01]  /*2520*/  UMOV UR6, UR19 ;  /* 0x0000001300067c82 */ /* 0x000fe20008000000 */
[----:B------:R-:W-:Y:S01]  /*2530*/  IMAD.SHL.U32 R3, R0, 0x10, RZ ;  /* 0x0000001000037824 */ /* 0x000fe200078e00ff */
[----:B------:R-:W-:Y:S02]  /*2540*/  ULEA UR4, UR22, UR23, 0x15 ;  /* 0x0000001716047291 */ /* 0x000fe4000f8ea8ff */
[----:B------:R-:W-:Y:S01]  /*2550*/  LOP3.LUT R0, R2, 0x3f80, RZ, 0xc0, !PT ;  /* 0x00003f8002007812 */ /* 0x000fe200078ec0ff */
[----:B------:R-:W-:Y:S01]  /*2560*/  ULEA UR5, UR22, UR15, 0x6 ;  /* 0x0000000f16057291 */ /* 0x000fe2000f8e30ff */
[----:B------:R-:W-:Y:S02]  /*2570*/  ELECT P0, URZ, PT ;  /* 0x0000000000ff782f */ /* 0x000fe40003800000 */
[----:B------:R-:W-:-:S03]  /*2580*/  LOP3.LUT R0, R0, 0x70, R3, 0xf8, !PT ;  /* 0x0000007000007812 */ /* 0x000fc600078ef803 */
[----:B------:R-:W3:Y:S01]  /*2590*/  LDTM.x64 R96, tmem[UR4] ;  /* 0x00000004006079ee */ /* 0x000ee20008340000 */
[C---:B------:R-:W-:Y:S02]  /*25a0*/  LOP3.LUT R2, R0.reuse, 0x10, RZ, 0x3c, !PT ;  /* 0x0000001000027812 */ /* 0x040fe400078e3cff */
[----:B------:R-:W-:Y:S02]  /*25b0*/  LOP3.LUT R3, R0, 0x20, RZ, 0x3c, !PT ;  /* 0x0000002000037812 */ /* 0x000fe400078e3cff */
[----:B---3--:R-:W-:Y:S02]  /*25c0*/  F2FP.F16.F32.PACK_AB R160, R97, R96 ;  /* 0x0000006061a0723e */ /* 0x008fe400000000ff */
[----:B------:R-:W-:Y:S02]  /*25d0*/  F2FP.F16.F32.PACK_AB R161, R99, R98 ;  /* 0x0000006263a1723e */ /* 0x000fe400000000ff */
[----:B------:R-:W-:Y:S02]  /*25e0*/  F2FP.F16.F32.PACK_AB R162, R101, R100 ;  /* 0x0000006465a2723e */ /* 0x000fe400000000ff */
[----:B------:R-:W-:-:S02]  /*25f0*/  F2FP.F16.F32.PACK_AB R163, R103, R102 ;  /* 0x0000006667a3723e */ /* 0x000fc400000000ff */
[----:B------:R-:W-:Y:S02]  /*2600*/  F2FP.F16.F32.PACK_AB R164, R105, R104 ;  /* 0x0000006869a4723e */ /* 0x000fe400000000ff */
[----:B------:R-:W-:Y:S02]  /*2610*/  F2FP.F16.F32.PACK_AB R165, R107, R106 ;  /* 0x0000006a6ba5723e */ /* 0x000fe400000000ff */
[----:B------:R-:W-:Y:S02]  /*2620*/  F2FP.F16.F32.PACK_AB R166, R109, R108 ;  /* 0x0000006c6da6723e */ /* 0x000fe400000000ff */
[----:B------:R-:W-:Y:S02]  /*2630*/  F2FP.F16.F32.PACK_AB R167, R111, R110 ;  /* 0x0000006e6fa7723e */ /* 0x000fe400000000ff */
[----:B------:R-:W3:Y:S01]  /*2640*/  LDTM.x64 R48, tmem[UR4+0x40] ;  /* 0x00004004003079ee */ /* 0x000ee20008340000 */
[----:B------:R-:W-:Y:S02]  /*2650*/  F2FP.F16.F32.PACK_AB R112, R113, R112 ;  /* 0x000000707170723e */ /* 0x000fe400000000ff */
[----:B------:R-:W-:-:S02]  /*2660*/  F2FP.F16.F32.PACK_AB R120, R121, R120 ;  /* 0x000000787978723e */ /* 0x000fc400000000ff */
[----:B------:R-:W-:Y:S02]  /*2670*/  F2FP.F16.F32.PACK_AB R128, R129, R128 ;  /* 0x000000808180723e */ /* 0x000fe400000000ff */
[----:B------:R-:W-:Y:S02]  /*2680*/  F2FP.F16.F32.PACK_AB R113, R115, R114 ;  /* 0x000000727371723e */ /* 0x000fe400000000ff */
[----:B------:R-:W-:Y:S02]  /*2690*/  F2FP.F16.F32.PACK_AB R121, R123, R122 ;  /* 0x0000007a7b79723e */ /* 0x000fe400000000ff */
[----:B------:R-:W-:Y:S02]  /*26a0*/  F2FP.F16.F32.PACK_AB R129, R131, R130 ;  /* 0x000000828381723e */ /* 0x000fe400000000ff */
[----:B------:R-:W-:Y:S02]  /*26b0*/  F2FP.F16.F32.PACK_AB R114, R117, R116 ;  /* 0x000000747572723e */ /* 0x000fe400000000ff */
[----:B------:R-:W-:-:S02]  /*26c0*/  F2FP.F16.F32.PACK_AB R115, R119, R118 ;  /* 0x000000767773723e */ /* 0x000fc400000000ff */
[----:B------:R-:W-:Y:S02]  /*26d0*/  F2FP.F16.F32.PACK_AB R122, R125, R124 ;  /* 0x0000007c7d7a723e */ /* 0x000fe400000000ff */
[----:B------:R-:W-:Y:S02]  /*26e0*/  F2FP.F16.F32.PACK_AB R123, R127, R126 ;  /* 0x0000007e7f7b723e */ /* 0x000fe400000000ff */
[----:B------:R-:W-:Y:S02]  /*26f0*/  F2FP.F16.F32.PACK_AB R130, R133, R132 ;  /* 0x000000848582723e */ /* 0x000fe400000000ff */
[----:B------:R-:W-:Y:S02]  /*2700*/  F2FP.F16.F32.PACK_AB R136, R137, R136 ;  /* 0x000000888988723e */ /* 0x000fe400000000ff */
[----:B---3--:R-:W-:Y:S02]  /*2710*/  F2FP.F16.F32.PACK_AB R116, R49, R48 ;  /* 0x000000303174723e */ /* 0x008fe400000000ff */
        /* <DEDUP_REMOVED lines=9> */
[----:B----4-:R-:W3:Y:S01]  /*27b0*/  LDTM.x64 R4, tmem[UR4+0x80] ;  /* 0x00008004000479ee */ /* 0x010ee20008340000 */
        /* <DEDUP_REMOVED lines=63> */
[----:B------:R-:W-:Y:S01]  /*2bb0*/  NOP ;  /* 0x0000000000007918 */ /* 0x000fe20000000000 */
[----:B--2---:R-:W-:Y:S01]  /*2bc0*/  STS.128 [R0+UR8], R160 ;  /* 0x000000a000007988 */ /* 0x004fe20008000c08 */
[----:B------:R-:W-:Y:S01]  /*2bd0*/  F2FP.F16.F32.PACK_AB R152, R153, R152 ;  /* 0x000000989998723e */ /* 0x000fe200000000ff */
[----:B------:R-:W-:Y:S01]  /*2be0*/  ULEA UR4, UR22, UR8, 0xe ;  /* 0x0000000816047291 */ /* 0x000fe2000f8e70ff */
[----:B------:R-:W-:Y:S01]  /*2bf0*/  F2FP.F16.F32.PACK_AB R153, R155, R154 ;  /* 0x0000009a9b99723e */ /* 0x000fe200000000ff */
[----:B------:R-:W-:Y:S01]  /*2c00*/  STS.128 [R0+UR8+0x4000], R116 ;  /* 0x0040007400007988 */ /* 0x000fe20008000c08 */
[----:B------:R-:W-:-:S02]  /*2c10*/  F2FP.F16.F32.PACK_AB R154, R157, R156 ;  /* 0x0000009c9d9a723e */ /* 0x000fc400000000ff */
[----:B------:R-:W-:Y:S01]  /*2c20*/  F2FP.F16.F32.PACK_AB R155, R159, R158 ;  /* 0x0000009e9f9b723e */ /* 0x000fe200000000ff */
[----:B------:R-:W-:Y:S01]  /*2c30*/  STS.128 [R0+UR8+0x8000], R68 ;  /* 0x0080004400007988 */ /* 0x000fe20008000c08 */
[----:B---3--:R-:W-:Y:S02]  /*2c40*/  F2FP.F16.F32.PACK_AB R4, R5, R4 ;  /* 0x000000040504723e */ /* 0x008fe400000000ff */
[----:B------:R-:W-:Y:S02]  /*2c50*/  F2FP.F16.F32.PACK_AB R5, R7, R6 ;  /* 0x000000060705723e */ /* 0x000fe400000000ff */
[----:B------:R-:W-:Y:S02]  /*2c60*/  F2FP.F16.F32.PACK_AB R12, R13, R12 ;  /* 0x0000000c0d0c723e */ /* 0x000fe400000000ff */
[----:B------:R-:W-:Y:S02]  /*2c70*/  F2FP.F16.F32.PACK_AB R6, R9, R8 ;  /* 0x000000080906723e */ /* 0x000fe400000000ff */
[----:B------:R-:W-:-:S02]  /*2c80*/  F2FP.F16.F32.PACK_AB R7, R11, R10 ;  /* 0x0000000a0b07723e */ /* 0x000fc400000000ff */
[----:B------:R-:W-:Y:S02]  /*2c90*/  F2FP.F16.F32.PACK_AB R13, R15, R14 ;  /* 0x0000000e0f0d723e */ /* 0x000fe400000000ff */
[----:B------:R-:W-:Y:S01]  /*2ca0*/  F2FP.F16.F32.PACK_AB R20, R21, R20 ;  /* 0x000000141514723e */ /* 0x000fe200000000ff */
[----:B------:R2:W-:Y:S01]  /*2cb0*/  STS.128 [R0+UR8+0xc000], R4 ;  /* 0x00c0000400007988 */ /* 0x0005e20008000c08 */
[----:B------:R-:W-:Y:S02]  /*2cc0*/  F2FP.F16.F32.PACK_AB R14, R17, R16 ;  /* 0x00000010110e723e */ /* 0x000fe400000000ff */
[----:B------:R-:W-:Y:S01]  /*2cd0*/  F2FP.F16.F32.PACK_AB R15, R19, R18 ;  /* 0x00000012130f723e */ /* 0x000fe200000000ff */
[----:B------:R-:W-:Y:S01]  /*2ce0*/  STS.128 [R2+UR8], R164 ;  /* 0x000000a402007988 */ /* 0x000fe20008000c08 */
[----:B------:R-:W-:Y:S02]  /*2cf0*/  F2FP.F16.F32.PACK_AB R21, R23, R22 ;  /* 0x000000161715723e */ /* 0x000fe400000000ff */
[----:B------:R-:W-:Y:S01]  /*2d00*/  F2FP.F16.F32.PACK_AB R22, R25, R24 ;  /* 0x000000181916723e */ /* 0x000fe200000000ff */
[----:B------:R-:W-:Y:S01]  /*2d10*/  STS.128 [R2+UR8+0x4000], R124 ;  /* 0x0040007c02007988 */ /* 0x000fe20008000c08 */
[----:B------:R-:W-:-:S02]  /*2d20*/  F2FP.F16.F32.PACK_AB R23, R27, R26 ;  /* 0x0000001a1b17723e */ /* 0x000fc400000000ff */
[----:B------:R-:W-:Y:S01]  /*2d30*/  F2FP.F16.F32.PACK_AB R28, R29, R28 ;  /* 0x0000001c1d1c723e */ /* 0x000fe200000000ff */
[----:B------:R-:W-:Y:S01]  /*2d40*/  STS.128 [R2+UR8+0x8000], R76 ;  /* 0x0080004c02007988 */ /* 0x000fe20008000c08 */
[----:B------:R-:W-:Y:S02]  /*2d50*/  F2FP.F16.F32.PACK_AB R29, R31, R30 ;  /* 0x0000001e1f1d723e */ /* 0x000fe400000000ff */
[----:B------:R-:W-:Y:S01]  /*2d60*/  F2FP.F16.F32.PACK_AB R36, R37, R36 ;  /* 0x000000242524723e */ /* 0x000fe200000000ff */
[----:B------:R3:W-:Y:S01]  /*2d70*/  STS.128 [R2+UR8+0xc000], R12 ;  /* 0x00c0000c02007988 */ /* 0x0007e20008000c08 */
[----:B------:R-:W-:Y:S02]  /*2d80*/  F2FP.F16.F32.PACK_AB R30, R33, R32 ;  /* 0x00000020211e723e */ /* 0x000fe400000000ff */
[----:B------:R-:W-:Y:S01]  /*2d90*/  F2FP.F16.F32.PACK_AB R31, R35, R34 ;  /* 0x00000022231f723e */ /* 0x000fe200000000ff */
[----:B------:R-:W-:Y:S01]  /*2da0*/  STS.128 [R3+UR8], R112 ;  /* 0x0000007003007988 */ /* 0x000fe20008000c08 */
[----:B------:R-:W-:-:S02]  /*2db0*/  F2FP.F16.F32.PACK_AB R37, R39, R38 ;  /* 0x000000262725723e */ /* 0x000fc400000000ff */
[----:B------:R-:W-:Y:S01]  /*2dc0*/  F2FP.F16.F32.PACK_AB R44, R45, R44 ;  /* 0x0000002c2d2c723e */ /* 0x000fe200000000ff */
[----:B------:R-:W-:Y:S01]  /*2dd0*/  STS.128 [R3+UR8+0x4000], R132 ;  /* 0x0040008403007988 */ /* 0x000fe20008000c08 */
[----:B------:R-:W-:Y:S02]  /*2de0*/  LOP3.LUT R8, R0, 0x30, RZ, 0x3c, !PT ;  /* 0x0000003000087812 */ /* 0x000fe400078e3cff */
[----:B------:R-:W-:Y:S01]  /*2df0*/  F2FP.F16.F32.PACK_AB R38, R41, R40 ;  /* 0x000000282926723e */ /* 0x000fe200000000ff */
[----:B------:R-:W-:Y:S01]  /*2e00*/  STS.128 [R3+UR8+0x8000], R84 ;  /* 0x0080005403007988 */ /* 0x000fe20008000c08 */
[----:B------:R-:W-:Y:S02]  /*2e10*/  F2FP.F16.F32.PACK_AB R39, R43, R42 ;  /* 0x0000002a2b27723e */ /* 0x000fe400000000ff */
[----:B------:R-:W-:Y:S01]  /*2e20*/  F2FP.F16.F32.PACK_AB R45, R47, R46 ;  /* 0x0000002e2f2d723e */ /* 0x000fe200000000ff */
[----:B------:R4:W-:Y:S01]  /*2e30*/  STS.128 [R3+UR8+0xc000], R20 ;  /* 0x00c0001403007988 */ /* 0x0009e20008000c08 */
[----:B------:R-:W-:-:S02]  /*2e40*/  F2FP.F16.F32.PACK_AB R52, R53, R52 ;  /* 0x000000343534723e */ /* 0x000fc400000000ff */
[C---:B--2---:R-:W-:Y:S01]  /*2e50*/  LOP3.LUT R4, R0.reuse, 0x40, RZ, 0x3c, !PT ;  /* 0x0000004000047812 */ /* 0x044fe200078e3cff */
[----:B------:R2:W-:Y:S01]  /*2e60*/  STS.128 [R8+UR8], R120 ;  /* 0x0000007808007988 */ /* 0x0005e20008000c08 */
[----:B------:R-:W-:Y:S02]  /*2e70*/  F2FP.F16.F32.PACK_AB R46, R49, R48 ;  /* 0x00000030312e723e */ /* 0x000fe400000000ff */
[----:B------:R-:W-:Y:S01]  /*2e80*/  F2FP.F16.F32.PACK_AB R47, R51, R50 ;  /* 0x00000032332f723e */ /* 0x000fe200000000ff */
[----:B------:R2:W-:Y:S01]  /*2e90*/  STS.128 [R8+UR8+0x4000], R72 ;  /* 0x0040004808007988 */ /* 0x0005e20008000c08 */
[----:B------:R-:W-:Y:S02]  /*2ea0*/  F2FP.F16.F32.PACK_AB R53, R55, R54 ;  /* 0x000000363735723e */ /* 0x000fe400000000ff */
[----:B------:R-:W-:Y:S01]  /*2eb0*/  F2FP.F16.F32.PACK_AB R60, R61, R60 ;  /* 0x0000003c3d3c723e */ /* 0x000fe200000000ff */
[----:B------:R2:W-:Y:S01]  /*2ec0*/  STS.128 [R8+UR8+0x8000], R92 ;  /* 0x0080005c08007988 */ /* 0x0005e20008000c08 */
[----:B---3--:R-:W-:-:S02]  /*2ed0*/  LOP3.LUT R2, R0, 0x50, RZ, 0x3c, !PT ;  /* 0x0000005000027812 */ /* 0x008fc400078e3cff */
[----:B------:R-:W-:Y:S01]  /*2ee0*/  F2FP.F16.F32.PACK_AB R54, R57, R56 ;  /* 0x000000383936723e */ /* 0x000fe200000000ff */
[----:B------:R2:W-:Y:S01]  /*2ef0*/  STS.128 [R8+UR8+0xc000], R28 ;  /* 0x00c0001c08007988 */ /* 0x0005e20008000c08 */
[----:B------:R-:W-:Y:S02]  /*2f00*/  F2FP.F16.F32.PACK_AB R55, R59, R58 ;  /* 0x0000003a3b37723e */ /* 0x000fe400000000ff */
[----:B------:R-:W-:Y:S01]  /*2f10*/  F2FP.F16.F32.PACK_AB R61, R63, R62 ;  /* 0x0000003e3f3d723e */ /* 0x000fe200000000ff */
[----:B------:R2:W-:Y:S01]  /*2f20*/  STS.128 [R4+UR8], R128 ;  /* 0x0000008004007988 */ /* 0x0005e20008000c08 */
[----:B----4-:R-:W-:Y:S02]  /*2f30*/  LOP3.LUT R3, R0, 0x60, RZ, 0x3c, !PT ;  /* 0x0000006000037812 */ /* 0x010fe400078e3cff */
[----:B------:R-:W-:Y:S01]  /*2f40*/  F2FP.F16.F32.PACK_AB R62, R65, R64 ;  /* 0x00000040413e723e */ /* 0x000fe200000000ff */
[----:B------:R2:W-:Y:S01]  /*2f50*/  STS.128 [R4+UR8+0x4000], R80 ;  /* 0x0040005004007988 */ /* 0x0005e20008000c08 */
[----:B------:R-:W-:-:S02]  /*2f60*/  F2FP.F16.F32.PACK_AB R63, R67, R66 ;  /* 0x00000042433f723e */ /* 0x000fc400000000ff */
[----:B------:R-:W-:Y:S01]  /*2f70*/  LOP3.LUT R0, R0, 0x70, RZ, 0x3c, !PT ;  /* 0x0000007000007812 */ /* 0x000fe200078e3cff */
[----:B------:R2:W-:Y:S04]  /*2f80*/  STS.128 [R4+UR8+0x8000], R100 ;  /* 0x0080006404007988 */ /* 0x0005e80008000c08 */
[----:B------:R2:W-:Y:S04]  /*2f90*/  STS.128 [R4+UR8+0xc000], R36 ;  /* 0x00c0002404007988 */ /* 0x0005e80008000c08 */
[----:B------:R2:W-:Y:S04]  /*2fa0*/  STS.128 [R2+UR8], R136 ;  /* 0x0000008802007988 */ /* 0x0005e80008000c08 */
[----:B------:R2:W-:Y:S04]  /*2fb0*/  STS.128 [R2+UR8+0x4000], R88 ;  /* 0x0040005802007988 */ /* 0x0005e80008000c08 */
        /* <DEDUP_REMOVED lines=9> */
[----:B------:R2:W-:Y:S01]  /*3050*/  STS.128 [R0+UR8+0xc000], R60 ;  /* 0x00c0003c00007988 */ /* 0x0005e20008000c08 */
[----:B------:R3:W-:Y:S06]  /*3060*/  MEMBAR.ALL.CTA ;  /* 0x0000000000007992 */ /* 0x0007ec0000008000 */
[----:B---3--:R-:W3:Y:S02]  /*3070*/  FENCE.VIEW.ASYNC.S ;  /* 0x00000000000073c6 */ /* 0x008ee40000000000 */
[----:B---3--:R-:W-:Y:S06]  /*3080*/  BAR.SYNC.DEFER_BLOCKING 0x0 ;  /* 0x0000000000007b1d */ /* 0x008fec0000010000 */
[----:B------:R2:W-:Y:S01]  /*3090*/  UTMASTG.2D [UR4], [UR20] ;  /* 0x00000004140073b5 */ /* 0x0005e20008008000 */
[----:B------:R0:W-:Y:S01]  /*30a0*/  UTMACMDFLUSH ;  /* 0x00000000000079b7 */ /* 0x0001e20000000000 */
[----:B------:R-:W-:-:S04]  /*30b0*/  DEPBAR.LE SB0, 0x0 ;  /* 0x000080000000791a */ /* 0x000fc80000000000 */
[----:B------:R-:W-:Y:S08]  /*30c0*/  BAR.SYNC.DEFER_BLOCKING 0x0 ;  /* 0x0000000000007b1d */ /* 0x000ff00000010000 */
[----:B------:R-:W-:Y:S06]  /*30d0*/  BAR.SYNC.DEFER_BLOCKING 0x0 ;  /* 0x0000000000007b1d */ /* 0x000fec0000010000 */
[----:B--2---:R-:W-:Y:S05]  /*30e0*/  @P2 BRA `(.L_x_75) ;  /* 0x0000000000a02947 */ /* 0x004fea0003800000 */
[----:B------:R-:W2:Y:S01]  /*30f0*/  S2UR UR5, SR_CgaCtaId ;  /* 0x00000000000579c3 */ /* 0x000ea20000008800 */
[----:B------:R-:W-:Y:S01]  /*3100*/  NOP ;  /* 0x0000000000007918 */ /* 0x000fe20000000000 */
[----:B------:R-:W-:Y:S01]  /*3110*/  UMOV UR4, 0x50 ;  /* 0x0000005000047882 */ /* 0x000fe20000000000 */
[----:B------:R-:W-:Y:S02]  /*3120*/  IMAD.U32 R0, RZ, RZ, UR23 ;  /* 0x00000017ff007e24 */ /* 0x000fe4000f8e00ff */
[----:B------:R-:W-:Y:S02]  /*3130*/  IMAD.MOV.U32 R3, RZ, RZ, 0xff ;  /* 0x000000ffff037424 */ /* 0x000fe400078e00ff */
[----:B------:R-:W-:Y:S01]  /*3140*/  IMAD.MOV.U32 R7, RZ, RZ, 0x1 ;  /* 0x00000001ff077424 */ /* 0x000fe200078e00ff */
[----:B------:R-:W-:-:S04]  /*3150*/  LOP3.LUT R0, R0, 0xffff, RZ, 0xc0, !PT ;  /* 0x0000ffff00007812 */ /* 0x000fc800078ec0ff */
[----:B------:R-:W-:-:S05]  /*3160*/  SHF.R.U32.HI R0, RZ, 0x5, R0 ;  /* 0x00000005ff007819 */ /* 0x000fca0000011600 */
[----:B------:R-:W-:Y:S01]  /*3170*/  VIADD R2, R0, 0x10 ;  /* 0x0000001000027836 */ /* 0x000fe20000000000 */
[----:B------:R-:W-:Y:S01]  /*3180*/  SHF.L.U32 R0, R3, R0, RZ ;  /* 0x0000000003007219 */ /* 0x000fe200000006ff */
[----:B--2---:R-:W-:-:S03]  /*3190*/  ULEA UR6, UR5, UR4, 0x18 ;  /* 0x0000000405067291 */ /* 0x004fc6000f8ec0ff */
[----:B------:R-:W-:-:S04]  /*31a0*/  SHF.L.U32 R3, R7, R2, RZ ;  /* 0x0000000207037219 */ /* 0x000fc800000006ff */
[----:B------:R-:W-:Y:S02]  /*31b0*/  LOP3.LUT R0, R3, R0, RZ, 0xfc, !PT ;  /* 0x0000000003007212 */ /* 0x000fe400078efcff */
[----:B------:R-:W2:Y:S02]  /*31c0*/  LDS R5, [UR6] ;  /* 0x00000006ff057984 */ /* 0x000ea40008000800 */
[C---:B------:R-:W-:Y:S02]  /*31d0*/  LOP3.LUT R2, R0.reuse, 0xffff, RZ, 0xc0, !PT ;  /* 0x0000ffff00027812 */ /* 0x040fe400078ec0ff */
[----:B--2---:R-:W-:-:S04]  /*31e0*/  LOP3.LUT R3, R0, 0xffff, R5, 0x80, !PT ;  /* 0x0000ffff00037812 */ /* 0x004fc800078e8005 */
[----:B------:R-:W-:-:S13]  /*31f0*/  ISETP.NE.AND P0, PT, R3, R2, PT ;  /* 0x000000020300720c */ /* 0x000fda0003f05270 */
[----:B------:R-:W-:Y:S05]  /*3200*/  @P0 BRA `(.L_x_76) ;  /* 0x0000000000500947 */ /* 0x000fea0003800000 */
[----:B------:R-:W-:Y:S02]  /*3210*/  SHF.R.U32.HI R5, RZ, 0x10, R5 ;  /* 0x00000010ff057819 */ /* 0x000fe40000011605 */
[----:B------:R-:W-:-:S04]  /*3220*/  SHF.R.U32.HI R2, RZ, 0x10, R0 ;  /* 0x00000010ff027819 */ /* 0x000fc80000011600 */
[----:B------:R-:W-:-:S04]  /*3230*/  LOP3.LUT R5, R5, R2, RZ, 0xc0, !PT ;  /* 0x0000000205057212 */ /* 0x000fc800078ec0ff */
[----:B------:R-:W-:-:S13]  /*3240*/  ISETP.NE.AND P0, PT, R5, R2, PT ;  /* 0x000000020500720c */ /* 0x000fda0003f05270 */
[----:B------:R-:W-:Y:S05]  /*3250*/  @P0 BRA `(.L_x_77) ;  /* 0x0000000000300947 */ /* 0x000fea0003800000 */
[----:B------:R-:W-:Y:S01]  /*3260*/  R2UR UR4, R0 ;  /* 0x00000000000472ca */ /* 0x000fe200000e0000 */
[----:B------:R-:W-:Y:S01]  /*3270*/  VOTEU.ANY UR5, UPT, PT ;  /* 0x0000000000057886 */ /* 0x000fe200038e0100 */
[----:B------:R-:W2:Y:S01]  /*3280*/  S2R R0, SR_LANEID ;  /* 0x0000000000007919 */ /* 0x000ea20000000000 */
[----:B------:R-:W-:-:S10]  /*3290*/  UFLO.U32 UR5, UR5 ;  /* 0x00000005000572bd */ /* 0x000fd400080e0000 */
[----:B------:R-:W-:-:S06]  /*32a0*/  ULOP3.LUT UR4, URZ, UR4, URZ, 0x33, !UPT ;  /* 0x00000004ff047292 */ /* 0x000fcc000f8e33ff */
[----:B------:R-:W-:-:S04]  /*32b0*/  IMAD.U32 R2, RZ, RZ, UR4 ;  /* 0x00000004ff027e24 */ /* 0x000fc8000f8e00ff */
[----:B------:R-:W3:Y:S02]  /*32c0*/  REDUX UR7, R2 ;  /* 0x00000000020773c4 */ /* 0x000ee40000000000 */
[----:B------:R4:W-:Y:S01]  /*32d0*/  UTCATOMSWS.AND URZ, UR4 ;  /* 0x0000000400ff79e3 */ /* 0x0009e20008000000 */
[----:B--2---:R-:W-:Y:S01]  /*32e0*/  ISETP.EQ.U32.AND P0, PT, R0, UR5, PT ;  /* 0x0000000500007c0c */ /* 0x004fe2000bf02070 */
[----:B---3--:R-:W-:-:S12]  /*32f0*/  IMAD.U32 R0, RZ, RZ, UR7 ;  /* 0x00000007ff007e24 */ /* 0x008fd8000f8e00ff */
[----:B------:R4:W-:Y:S01]  /*3300*/  @P0 ATOMS.AND RZ, [UR6], R0 ;  /* 0x00000000ffff098c */ /* 0x0009e2000a800006 */
[----:B------:R-:W-:Y:S05]  /*3310*/  BRA `(.L_x_75) ;  /* 0x0000000000147947 */ /* 0x000fea0003800000 */
.L_x_77:
[----:B------:R-:W-:-:S07]  /*3320*/  MOV R2, 0x3340 ;  /* 0x0000334000027802 */ /* 0x000fce0000000f00 */
[----:B-1----:R-:W-:Y:S05]  /*3330*/  CALL.REL.NOINC `($__internal_0_$__cuda_sm10x_tcgen05_guardrail_trap_col_being_dealloced_not_returned_by_alloc) ;  /* 0x0000000000447944 */ /* 0x002fea0003c00000 */
[----:B------:R-:W-:Y:S05]  /*3340*/  BRA `(.L_x_75) ;  /* 0x0000000000087947 */ /* 0x000fea0003800000 */
.L_x_76:
[----:B------:R-:W-:-:S07]  /*3350*/  MOV R2, 0x3370 ;  /* 0x0000337000027802 */ /* 0x000fce0000000f00 */
[----:B-1----:R-:W-:Y:S05]  /*3360*/  CALL.REL.NOINC `($__internal_2_$__cuda_sm10x_tcgen05_guardrail_trap_unallocated_columns_being_dealloced) ;  /* 0x0000000000507944 */ /* 0x002fea0003c00000 */
.L_x_75:
[----:B------:R-:W-:Y:S01]  /*3370*/  NOP ;  /* 0x0000000000007918 */ /* 0x000fe20000000000 */
[----:B----4-:R-:W-:Y:S05]  /*3380*/  EXIT ;  /* 0x000000000000794d */ /* 0x010fea0003800000 */
.L_x_60:
[----:B------:R-:W2:Y:S02]  /*3390*/  SYNCS.PHASECHK.TRANS64.TRYWAIT P0, [UR8+0x18000], RZ ;  /* 0x018000ffff0075a7 */ /* 0x000ea40008001108 */
[----:B--2---:R-:W-:Y:S05]  /*33a0*/  @!P0 BRA `(.L_x_60) ;  /* 0xfffffffc00f88947 */ /* 0x004fea000383ffff */
[----:B------:R-:W-:Y:S05]  /*33b0*/  BRA `(.L_x_78) ;  /* 0xffffffe800487947 */ /* 0x000fea000383ffff */
.L_x_62:
[----:B------:R-:W2:Y:S02]  /*33c0*/  SYNCS.PHASECHK.TRANS64.TRYWAIT P1, [UR8+0x18020], RZ ;  /* 0x018020ffff0075a7 */ /* 0x000ea40008021108 */
[----:B--2---:R-:W-:Y:S05]  /*33d0*/  @!P1 BRA `(.L_x_62) ;  /* 0xfffffffc00f89947 */ /* 0x004fea000383ffff */
[----:B------:R-:W-:Y:S05]  /*33e0*/  BRA `(.L_x_79) ;  /* 0xffffffe800bc7947 */ /* 0x000fea000383ffff */
.L_x_63:
[----:B------:R-:W3:Y:S02]  /*33f0*/  SYNCS.PHASECHK.TRANS64.TRYWAIT P0, [UR28+0x18000], R2 ;  /* 0x01800002ff0075a7 */ /* 0x000ee4000800111c */
[----:B---3--:R-:W-:Y:S05]  /*3400*/  @!P0 BRA `(.L_x_63) ;  /* 0xfffffffc00f88947 */ /* 0x008fea000383ffff */
[----:B------:R-:W-:Y:S05]  /*3410*/  BRA `(.L_x_80) ;  /* 0xffffffec003c7947 */ /* 0x000fea000383ffff */
.L_x_65:
[----:B------:R-:W3:Y:S02]  /*3420*/  SYNCS.PHASECHK.TRANS64.TRYWAIT P0, [UR28+0x18020], R2 ;  /* 0x01802002ff0075a7 */ /* 0x000ee4000800111c */
[----:B---3--:R-:W-:Y:S05]  /*3430*/  @!P0 BRA `(.L_x_65) ;  /* 0xfffffffc00f88947 */ /* 0x008fea000383ffff */
[----:B------:R-:W-:Y:S05]  /*3440*/  BRA `(.L_x_81) ;  /* 0xffffffec00ac7947 */ /* 0x000fea000383ffff */
        .weak           $__internal_0_$__cuda_sm10x_tcgen05_guardrail_trap_col_being_dealloced_not_returned_by_alloc
        .type           $__internal_0_$__cuda_sm10x_tcgen05_guardrail_trap_col_being_dealloced_not_returned_by_alloc,@function
        .size           $__internal_0_$__cuda_sm10x_tcgen05_guardrail_trap_col_being_dealloced_not_returned_by_alloc,($__internal_1_$__cuda_sm10x_tcgen05_guardrail_trap_phase_invalid_during_alloc - $__internal_0_$__cuda_sm10x_tcgen05_guardrail_trap_col_being_dealloced_not_returned_by_alloc)
$__internal_0_$__cuda_sm10x_tcgen05_guardrail_trap_col_being_dealloced_not_returned_by_alloc:
[----:B------:R-:W-:Y:S05]  /*3450*/  BPT.TRAP 0x1 ;  /* 0x000000040000795c */ /* 0x000fea0000300000 */
[----:B------:R-:W-:-:S04]  /*3460*/  IMAD.MOV.U32 R3, RZ, RZ, 0x0 ;  /* 0x00000000ff037424 */ /* 0x000fc800078e00ff */
[----:B------:R-:W-:Y:S05]  /*3470*/  RET.REL.NODEC R2 `(gluon_tcgen05) ;  /* 0xffffffc802e07950 */ /* 0x000fea0003c3ffff */
        .weak           $__internal_1_$__cuda_sm10x_tcgen05_guardrail_trap_phase_invalid_during_alloc
        .type           $__internal_1_$__cuda_sm10x_tcgen05_guardrail_trap_phase_invalid_during_alloc,@function
        .size           $__internal_1_$__cuda_sm10x_tcgen05_guardrail_trap_phase_invalid_during_alloc,($__internal_2_$__cuda_sm10x_tcgen05_guardrail_trap_unallocated_columns_being_dealloced - $__internal_1_$__cuda_sm10x_tcgen05_guardrail_trap_phase_invalid_during_alloc)
$__internal_1_$__cuda_sm10x_tcgen05_guardrail_trap_phase_invalid_during_alloc:
[----:B------:R-:W-:Y:S05]  /*3480*/  BPT.TRAP 0x1 ;  /* 0x000000040000795c */ /* 0x000fea0000300000 */
[----:B------:R-:W-:-:S04]  /*3490*/  IMAD.MOV.U32 R3, RZ, RZ, 0x0 ;  /* 0x00000000ff037424 */ /* 0x000fc800078e00ff */
[----:B------:R-:W-:Y:S05]  /*34a0*/  RET.REL.NODEC R2 `(gluon_tcgen05) ;  /* 0xffffffc802d47950 */ /* 0x000fea0003c3ffff */
        .weak           $__internal_2_$__cuda_sm10x_tcgen05_guardrail_trap_unallocated_columns_being_dealloced
        .type           $__internal_2_$__cuda_sm10x_tcgen05_guardrail_trap_unallocated_columns_being_dealloced,@function
        .size           $__internal_2_$__cuda_sm10x_tcgen05_guardrail_trap_unallocated_columns_being_dealloced,(.L_x_85 - $__internal_2_$__cuda_sm10x_tcgen05_guardrail_trap_unallocated_columns_being_dealloced)
$__internal_2_$__cuda_sm10x_tcgen05_guardrail_trap_unallocated_columns_being_dealloced:
[----:B------:R-:W-:Y:S05]  /*34b0*/  BPT.TRAP 0x1 ;  /* 0x000000040000795c */ /* 0x000fea0000300000 */
[----:B------:R-:W-:-:S04]  /*34c0*/  IMAD.MOV.U32 R3, RZ, RZ, 0x0 ;  /* 0x00000000ff037424 */ /* 0x000fc800078e00ff */
[----:B------:R-:W-:Y:S05]  /*34d0*/  RET.REL.NODEC R2 `(gluon_tcgen05) ;  /* 0xffffffc802c87950 */ /* 0x000fea0003c3ffff */
.L_x_82:
[----:B------:R-:W-:-:S00]  /*34e0*/  BRA `(.L_x_82) ;  /* 0xfffffffc00fc7947 */ /* 0x000fc0000383ffff */
[----:B------:R-:W-:-:S00]  /*34f0*/  NOP ;  /* 0x0000000000007918 */ /* 0x000fc00000000000 */
        /* <DEDUP_REMOVED lines=8> */
.L_x_85:


//--------------------- .nv.shared.gluon_tcgen05  --------------------------
	.section	.nv.shared.gluon_tcgen05,"aw",@nobits
	.sectionflags	@""
	.align	16
	.zero		1024


//--------------------- .nv.shared.reserved.0     --------------------------
	.section	.nv.shared.reserved.0,"aw",@nobits
	.align	8
	.weak		__nv_reservedSMEM_offset_0_alias
	.size		__nv_reservedSMEM_offset_0_alias, 0, 64
	.other		__nv_reservedSMEM_offset_0_alias,@"STO_CUDA_RESERVED_SHARED STV_DEFAULT"
__nv_reservedSMEM_offset_0_alias:
	.zero		0
.nv.shared.reserved.0:
	.zero		64
	.weak		__nv_reservedSMEM_allocation_phase
	.type		__nv_reservedSMEM_allocation_phase,@object
	.size		__nv_reservedSMEM_allocation_phase,(.L_0 - __nv_reservedSMEM_allocation_phase)
__nv_reservedSMEM_allocation_phase:
	.zero		1
.L_0:
	.zero		7
	.weak		__nv_reservedSMEM_devtool_atexit_pc
	.type		__nv_reservedSMEM_devtool_atexit_pc,@object
	.size		__nv_reservedSMEM_devtool_atexit_pc,(__nv_reservedSMEM_allocation_mask - __nv_reservedSMEM_devtool_atexit_pc)
__nv_reservedSMEM_devtool_atexit_pc:
	.zero		8
	.weak		__nv_reservedSMEM_allocation_mask
	.type		__nv_reservedSMEM_allocation_mask,@object
	.size		__nv_reservedSMEM_allocation_mask,(.L_2 - __nv_reservedSMEM_allocation_mask)
__nv_reservedSMEM_allocation_mask:
	.zero		4
.L_2:


//--------------------- .nv.constant0.gluon_tcgen05 --------------------------
	.section	.nv.constant0.gluon_tcgen05,"a",@progbits
	.sectionflags	@""
	.align	4
.nv.constant0.gluon_tcgen05:
	.zero		976


//--------------------- SYMBOLS --------------------------

	.type		.nv.reservedSmem.offset0,@object
	.size		.nv.reservedSmem.offset0,0x4
	.type		.nv.reservedSmem.cap,@object
	.size		.nv.reservedSmem.cap,0x4
